//
// Generated by NVIDIA NVVM Compiler
//
// Compiler Build ID: CL-36424714
// Cuda compilation tools, release 13.0, V13.0.88
// Based on NVVM 20.0.0
//

.version 9.0
.target sm_100
.address_size 64

	// .globl	_Z7j2d64ptPdS_i

.visible .entry _Z7j2d64ptPdS_i(
	.param .u64 .ptr .align 1 _Z7j2d64ptPdS_i_param_0,
	.param .u64 .ptr .align 1 _Z7j2d64ptPdS_i_param_1,
	.param .u32 _Z7j2d64ptPdS_i_param_2
)
{
	.reg .pred 	%p<2>;
	.reg .b32 	%r<22>;
	.reg .b64 	%rd<23>;
	.reg .b64 	%fd<350>;

	ld.param.u32 	%r6, [_Z7j2d64ptPdS_i_param_2];
	mov.u32 	%r7, %ctaid.x;
	mov.u32 	%r8, %ntid.x;
	mul.lo.s32 	%r1, %r7, %r8;
	mov.u32 	%r2, %tid.x;
	add.s32 	%r9, %r2, %r1;
	add.s32 	%r3, %r9, 4;
	mov.u32 	%r10, %ctaid.y;
	mov.u32 	%r11, %ntid.y;
	mul.lo.s32 	%r12, %r10, %r11;
	shl.b32 	%r4, %r12, 2;
	mov.u32 	%r13, %tid.y;
	shl.b32 	%r5, %r13, 2;
	add.s32 	%r14, %r5, %r4;
	add.s32 	%r15, %r14, 4;
	add.s32 	%r16, %r6, -5;
	max.s32 	%r17, %r3, %r15;
	setp.gt.s32 	%p1, %r17, %r16;
	@%p1 bra 	$L__BB0_2;
	ld.param.u64 	%rd22, [_Z7j2d64ptPdS_i_param_1];
	ld.param.u64 	%rd21, [_Z7j2d64ptPdS_i_param_0];
	cvta.to.global.u64 	%rd3, %rd21;
	cvta.to.global.u64 	%rd4, %rd22;
	mul.wide.u32 	%rd5, %r14, 65600;
	add.s64 	%rd6, %rd3, %rd5;
	mul.wide.s32 	%rd7, %r9, 8;
	add.s64 	%rd8, %rd6, %rd7;
	ld.global.nc.f64 	%fd1, [%rd8];
	mul.wide.u32 	%rd9, %r9, 8;
	add.s64 	%rd10, %rd9, 32;
	add.s64 	%rd11, %rd6, %rd10;
	ld.global.nc.f64 	%fd2, [%rd11+32];
	sub.f64 	%fd3, %fd1, %fd2;
	add.s64 	%rd12, %rd6, 262400;
	add.s64 	%rd13, %rd12, %rd10;
	add.s64 	%rd14, %rd12, %rd7;
	ld.global.nc.f64 	%fd4, [%rd14+262400];
	sub.f64 	%fd5, %fd3, %fd4;
	ld.global.nc.f64 	%fd6, [%rd13+262432];
	add.f64 	%fd7, %fd5, %fd6;
	sub.f64 	%fd8, %fd4, %fd6;
	sub.f64 	%fd9, %fd6, %fd4;
	add.s32 	%r20, %r3, -3;
	mul.wide.u32 	%rd15, %r20, 8;
	add.s64 	%rd16, %rd12, %rd15;
	ld.global.nc.f64 	%fd10, [%rd16+-196800];
	sub.f64 	%fd11, %fd8, %fd10;
	ld.global.nc.f64 	%fd12, [%rd16+-196752];
	sub.f64 	%fd13, %fd10, %fd12;
	add.f64 	%fd14, %fd11, %fd12;
	ld.global.nc.f64 	%fd15, [%rd16+196800];
	sub.f64 	%fd16, %fd13, %fd15;
	ld.global.nc.f64 	%fd17, [%rd16+196848];
	add.f64 	%fd18, %fd16, %fd17;
	sub.f64 	%fd19, %fd15, %fd17;
	sub.f64 	%fd20, %fd17, %fd15;
	mul.f64 	%fd21, %fd18, 0d3F57C87E5E7FBD25;
	fma.rn.f64 	%fd22, %fd7, 0d3FF4644FA05143BF, %fd21;
	add.s32 	%r21, %r3, -2;
	mul.wide.u32 	%rd17, %r21, 8;
	add.s64 	%rd18, %rd12, %rd17;
	ld.global.nc.f64 	%fd23, [%rd18+-131200];
	sub.f64 	%fd24, %fd19, %fd23;
	add.f64 	%fd25, %fd9, %fd23;
	ld.global.nc.f64 	%fd26, [%rd18+-131168];
	sub.f64 	%fd27, %fd23, %fd26;
	add.f64 	%fd28, %fd24, %fd26;
	sub.f64 	%fd29, %fd25, %fd26;
	ld.global.nc.f64 	%fd30, [%rd18+131200];
	sub.f64 	%fd31, %fd27, %fd30;
	ld.global.nc.f64 	%fd32, [%rd18+131232];
	add.f64 	%fd33, %fd31, %fd32;
	sub.f64 	%fd34, %fd30, %fd32;
	sub.f64 	%fd35, %fd32, %fd30;
	fma.rn.f64 	%fd36, %fd33, 0d3FA47AE147AE147B, %fd22;
	ld.global.nc.f64 	%fd37, [%rd16+-65584];
	sub.f64 	%fd38, %fd34, %fd37;
	add.f64 	%fd39, %fd20, %fd37;
	sub.f64 	%fd40, %fd8, %fd37;
	ld.global.nc.f64 	%fd41, [%rd16+-65568];
	sub.f64 	%fd42, %fd37, %fd41;
	add.f64 	%fd43, %fd38, %fd41;
	sub.f64 	%fd44, %fd39, %fd41;
	add.f64 	%fd45, %fd40, %fd41;
	ld.global.nc.f64 	%fd46, [%rd16+65616];
	sub.f64 	%fd47, %fd42, %fd46;
	sub.f64 	%fd48, %fd35, %fd46;
	ld.global.nc.f64 	%fd49, [%rd16+65632];
	add.f64 	%fd50, %fd47, %fd49;
	sub.f64 	%fd51, %fd46, %fd49;
	add.f64 	%fd52, %fd48, %fd49;
	fma.rn.f64 	%fd53, %fd50, 0d3FE47AE147AE147B, %fd36;
	ld.global.nc.f64 	%fd54, [%rd11+-24];
	ld.global.nc.f64 	%fd55, [%rd11+24];
	sub.f64 	%fd56, %fd55, %fd54;
	ld.global.nc.f64 	%fd57, [%rd13+-196768];
	add.f64 	%fd58, %fd56, %fd57;
	ld.global.nc.f64 	%fd59, [%rd14+-196800];
	sub.f64 	%fd60, %fd58, %fd59;
	sub.f64 	%fd61, %fd59, %fd57;
	ld.global.nc.f64 	%fd62, [%rd14+196800];
	add.f64 	%fd63, %fd60, %fd62;
	ld.global.nc.f64 	%fd64, [%rd13+196832];
	sub.f64 	%fd65, %fd63, %fd64;
	sub.f64 	%fd66, %fd64, %fd62;
	sub.f64 	%fd67, %fd62, %fd64;
	ld.global.nc.f64 	%fd68, [%rd16+262400];
	add.f64 	%fd69, %fd65, %fd68;
	ld.global.nc.f64 	%fd70, [%rd16+262448];
	sub.f64 	%fd71, %fd69, %fd70;
	sub.f64 	%fd72, %fd70, %fd68;
	sub.f64 	%fd73, %fd68, %fd70;
	fma.rn.f64 	%fd74, %fd71, 0d3F21D3F9222681B0, %fd53;
	ld.global.nc.f64 	%fd75, [%rd11+-16];
	ld.global.nc.f64 	%fd76, [%rd11+16];
	sub.f64 	%fd77, %fd75, %fd76;
	ld.global.nc.f64 	%fd78, [%rd14+-131200];
	add.f64 	%fd79, %fd77, %fd78;
	sub.f64 	%fd80, %fd14, %fd78;
	ld.global.nc.f64 	%fd81, [%rd13+-131168];
	sub.f64 	%fd82, %fd79, %fd81;
	add.f64 	%fd83, %fd80, %fd81;
	sub.f64 	%fd84, %fd78, %fd81;
	ld.global.nc.f64 	%fd85, [%rd14+131200];
	sub.f64 	%fd86, %fd82, %fd85;
	sub.f64 	%fd87, %fd45, %fd85;
	ld.global.nc.f64 	%fd88, [%rd13+131232];
	add.f64 	%fd89, %fd86, %fd88;
	sub.f64 	%fd90, %fd85, %fd88;
	add.f64 	%fd91, %fd87, %fd88;
	ld.global.nc.f64 	%fd92, [%rd18+262400];
	sub.f64 	%fd93, %fd89, %fd92;
	add.f64 	%fd94, %fd28, %fd92;
	add.f64 	%fd95, %fd52, %fd92;
	ld.global.nc.f64 	%fd96, [%rd18+262432];
	add.f64 	%fd97, %fd93, %fd96;
	sub.f64 	%fd98, %fd94, %fd96;
	sub.f64 	%fd99, %fd96, %fd92;
	sub.f64 	%fd100, %fd95, %fd96;
	fma.rn.f64 	%fd101, %fd97, 0d3F476577531DB446, %fd74;
	ld.global.nc.f64 	%fd102, [%rd11+-8];
	ld.global.nc.f64 	%fd103, [%rd11+8];
	sub.f64 	%fd104, %fd103, %fd102;
	ld.global.nc.f64 	%fd105, [%rd14+-65600];
	sub.f64 	%fd106, %fd104, %fd105;
	add.f64 	%fd107, %fd66, %fd105;
	ld.global.nc.f64 	%fd108, [%rd13+-65568];
	add.f64 	%fd109, %fd106, %fd108;
	sub.f64 	%fd110, %fd107, %fd108;
	sub.f64 	%fd111, %fd108, %fd105;
	sub.f64 	%fd112, %fd105, %fd108;
	ld.global.nc.f64 	%fd113, [%rd14+65600];
	add.f64 	%fd114, %fd109, %fd113;
	sub.f64 	%fd115, %fd67, %fd113;
	ld.global.nc.f64 	%fd116, [%rd13+65632];
	sub.f64 	%fd117, %fd114, %fd116;
	add.f64 	%fd118, %fd115, %fd116;
	sub.f64 	%fd119, %fd113, %fd116;
	ld.global.nc.f64 	%fd120, [%rd16+262416];
	add.f64 	%fd121, %fd117, %fd120;
	ld.global.nc.f64 	%fd122, [%rd16+262432];
	sub.f64 	%fd123, %fd121, %fd122;
	sub.f64 	%fd124, %fd122, %fd120;
	sub.f64 	%fd125, %fd120, %fd122;
	fma.rn.f64 	%fd126, %fd123, 0d3F676577531DB446, %fd101;
	ld.global.nc.f64 	%fd127, [%rd18+-196800];
	add.f64 	%fd128, %fd110, %fd127;
	ld.global.nc.f64 	%fd129, [%rd18+-196768];
	sub.f64 	%fd130, %fd129, %fd127;
	sub.f64 	%fd131, %fd128, %fd129;
	ld.global.nc.f64 	%fd132, [%rd16+-131200];
	sub.f64 	%fd133, %fd130, %fd132;
	add.f64 	%fd134, %fd72, %fd132;
	sub.f64 	%fd135, %fd111, %fd132;
	ld.global.nc.f64 	%fd136, [%rd16+-131152];
	add.f64 	%fd137, %fd133, %fd136;
	sub.f64 	%fd138, %fd134, %fd136;
	add.f64 	%fd139, %fd135, %fd136;
	ld.global.nc.f64 	%fd140, [%rd16+131200];
	add.f64 	%fd141, %fd137, %fd140;
	sub.f64 	%fd142, %fd124, %fd140;
	add.f64 	%fd143, %fd72, %fd140;
	ld.global.nc.f64 	%fd144, [%rd16+131248];
	sub.f64 	%fd145, %fd141, %fd144;
	add.f64 	%fd146, %fd142, %fd144;
	sub.f64 	%fd147, %fd143, %fd144;
	ld.global.nc.f64 	%fd148, [%rd18+196800];
	add.f64 	%fd149, %fd145, %fd148;
	add.f64 	%fd150, %fd125, %fd148;
	ld.global.nc.f64 	%fd151, [%rd18+196832];
	sub.f64 	%fd152, %fd149, %fd151;
	sub.f64 	%fd153, %fd151, %fd148;
	sub.f64 	%fd154, %fd150, %fd151;
	fma.rn.f64 	%fd155, %fd152, 0d3F7F36262CBA732E, %fd126;
	ld.global.nc.f64 	%fd156, [%rd16+-196784];
	sub.f64 	%fd157, %fd90, %fd156;
	ld.global.nc.f64 	%fd158, [%rd16+-196768];
	sub.f64 	%fd159, %fd156, %fd158;
	add.f64 	%fd160, %fd157, %fd158;
	ld.global.nc.f64 	%fd161, [%rd16+-65600];
	add.f64 	%fd162, %fd159, %fd161;
	sub.f64 	%fd163, %fd98, %fd161;
	ld.global.nc.f64 	%fd164, [%rd16+-65552];
	sub.f64 	%fd165, %fd162, %fd164;
	add.f64 	%fd166, %fd163, %fd164;
	sub.f64 	%fd167, %fd161, %fd164;
	sub.f64 	%fd168, %fd164, %fd161;
	ld.global.nc.f64 	%fd169, [%rd16+65600];
	sub.f64 	%fd170, %fd165, %fd169;
	add.f64 	%fd171, %fd44, %fd169;
	ld.global.nc.f64 	%fd172, [%rd16+65648];
	add.f64 	%fd173, %fd170, %fd172;
	sub.f64 	%fd174, %fd171, %fd172;
	sub.f64 	%fd175, %fd172, %fd169;
	ld.global.nc.f64 	%fd176, [%rd16+196816];
	sub.f64 	%fd177, %fd173, %fd176;
	add.f64 	%fd178, %fd43, %fd176;
	sub.f64 	%fd179, %fd51, %fd176;
	ld.global.nc.f64 	%fd180, [%rd16+196832];
	add.f64 	%fd181, %fd177, %fd180;
	sub.f64 	%fd182, %fd178, %fd180;
	add.f64 	%fd183, %fd179, %fd180;
	fma.rn.f64 	%fd184, %fd181, 0d3F9F36262CBA732E, %fd155;
	ld.global.nc.f64 	%fd185, [%rd16+-131184];
	add.f64 	%fd186, %fd146, %fd185;
	sub.f64 	%fd187, %fd118, %fd185;
	ld.global.nc.f64 	%fd188, [%rd16+-131168];
	sub.f64 	%fd189, %fd188, %fd185;
	sub.f64 	%fd190, %fd186, %fd188;
	add.f64 	%fd191, %fd187, %fd188;
	ld.global.nc.f64 	%fd192, [%rd18+-65600];
	sub.f64 	%fd193, %fd189, %fd192;
	add.f64 	%fd194, %fd153, %fd192;
	sub.f64 	%fd195, %fd73, %fd192;
	add.f64 	%fd196, %fd119, %fd192;
	ld.global.nc.f64 	%fd197, [%rd18+-65568];
	add.f64 	%fd198, %fd193, %fd197;
	sub.f64 	%fd199, %fd194, %fd197;
	add.f64 	%fd200, %fd195, %fd197;
	sub.f64 	%fd201, %fd196, %fd197;
	ld.global.nc.f64 	%fd202, [%rd18+65600];
	add.f64 	%fd203, %fd198, %fd202;
	sub.f64 	%fd204, %fd154, %fd202;
	ld.global.nc.f64 	%fd205, [%rd18+65632];
	sub.f64 	%fd206, %fd203, %fd205;
	add.f64 	%fd207, %fd204, %fd205;
	sub.f64 	%fd208, %fd202, %fd205;
	ld.global.nc.f64 	%fd209, [%rd16+131216];
	add.f64 	%fd210, %fd206, %fd209;
	add.f64 	%fd211, %fd124, %fd209;
	ld.global.nc.f64 	%fd212, [%rd16+131232];
	sub.f64 	%fd213, %fd210, %fd212;
	sub.f64 	%fd214, %fd212, %fd209;
	sub.f64 	%fd215, %fd211, %fd212;
	fma.rn.f64 	%fd216, %fd213, 0d3FC47AE147AE147B, %fd184;
	ld.global.nc.f64 	%fd217, [%rd14+328000];
	sub.f64 	%fd218, %fd61, %fd217;
	add.f64 	%fd219, %fd139, %fd217;
	ld.global.nc.f64 	%fd220, [%rd16+459216];
	add.f64 	%fd221, %fd91, %fd220;
	ld.global.nc.f64 	%fd222, [%rd16+459232];
	sub.f64 	%fd223, %fd221, %fd222;
	ld.global.nc.f64 	%fd224, [%rd14+459200];
	sub.f64 	%fd225, %fd112, %fd224;
	ld.global.nc.f64 	%fd226, [%rd13+459232];
	add.f64 	%fd227, %fd225, %fd226;
	mul.f64 	%fd228, %fd227, 0d3FF4644FA05143BF;
	fma.rn.f64 	%fd229, %fd223, 0d3F676577531DB446, %fd228;
	ld.global.nc.f64 	%fd230, [%rd13+328032];
	add.f64 	%fd231, %fd218, %fd230;
	sub.f64 	%fd232, %fd219, %fd230;
	sub.f64 	%fd233, %fd201, %fd217;
	add.f64 	%fd234, %fd230, %fd233;
	ld.global.nc.f64 	%fd235, [%rd18+459200];
	sub.f64 	%fd236, %fd234, %fd235;
	ld.global.nc.f64 	%fd237, [%rd18+459232];
	add.f64 	%fd238, %fd237, %fd236;
	fma.rn.f64 	%fd239, %fd238, 0d3F476577531DB446, %fd229;
	ld.global.nc.f64 	%fd240, [%rd16+328000];
	add.f64 	%fd241, %fd83, %fd240;
	add.f64 	%fd242, %fd175, %fd240;
	ld.global.nc.f64 	%fd243, [%rd16+328048];
	sub.f64 	%fd244, %fd241, %fd243;
	sub.f64 	%fd245, %fd242, %fd243;
	mul.f64 	%fd246, %fd244, 0d3F21D3F9222681B0;
	fma.rn.f64 	%fd247, %fd231, 0d3FF4644FA05143BF, %fd246;
	sub.f64 	%fd248, %fd167, %fd240;
	add.f64 	%fd249, %fd248, %fd243;
	ld.global.nc.f64 	%fd250, [%rd18+328000];
	sub.f64 	%fd251, %fd131, %fd250;
	ld.global.nc.f64 	%fd252, [%rd18+328032];
	add.f64 	%fd253, %fd251, %fd252;
	fma.rn.f64 	%fd254, %fd253, 0d3F476577531DB446, %fd247;
	sub.f64 	%fd255, %fd208, %fd250;
	add.f64 	%fd256, %fd252, %fd255;
	fma.rn.f64 	%fd257, %fd256, 0d3FA47AE147AE147B, %fd239;
	fma.rn.f64 	%fd258, %fd138, 0d3F57C87E5E7FBD25, %fd254;
	fma.rn.f64 	%fd259, %fd166, 0d3F7F36262CBA732E, %fd258;
	fma.rn.f64 	%fd260, %fd199, 0d3FA47AE147AE147B, %fd259;
	ld.global.nc.f64 	%fd261, [%rd14];
	sub.f64 	%fd262, %fd160, %fd261;
	add.f64 	%fd263, %fd29, %fd261;
	sub.f64 	%fd264, %fd168, %fd261;
	ld.global.nc.f64 	%fd265, [%rd13+32];
	add.f64 	%fd266, %fd262, %fd265;
	sub.f64 	%fd267, %fd263, %fd265;
	add.f64 	%fd268, %fd264, %fd265;
	ld.global.nc.f64 	%fd269, [%rd16+328016];
	add.f64 	%fd270, %fd266, %fd269;
	ld.global.nc.f64 	%fd271, [%rd16+328032];
	sub.f64 	%fd272, %fd270, %fd271;
	fma.rn.f64 	%fd273, %fd272, 0d3F676577531DB446, %fd260;
	sub.f64 	%fd274, %fd174, %fd269;
	add.f64 	%fd275, %fd271, %fd274;
	mul.f64 	%fd276, %fd275, 0d3F9F36262CBA732E;
	fma.rn.f64 	%fd277, %fd249, 0d3F57C87E5E7FBD25, %fd276;
	add.f64 	%fd278, %fd100, %fd269;
	sub.f64 	%fd279, %fd278, %fd271;
	fma.rn.f64 	%fd280, %fd279, 0d3FC47AE147AE147B, %fd257;
	ld.global.nc.f64 	%fd281, [%rd16];
	add.f64 	%fd282, %fd190, %fd281;
	ld.global.nc.f64 	%fd283, [%rd16+48];
	sub.f64 	%fd284, %fd282, %fd283;
	sub.f64 	%fd285, %fd281, %fd283;
	fma.rn.f64 	%fd286, %fd284, 0d3F9F36262CBA732E, %fd273;
	ld.global.nc.f64 	%fd287, [%rd18];
	sub.f64 	%fd288, %fd182, %fd287;
	sub.f64 	%fd289, %fd245, %fd287;
	ld.global.nc.f64 	%fd290, [%rd18+32];
	add.f64 	%fd291, %fd288, %fd290;
	add.f64 	%fd292, %fd289, %fd290;
	fma.rn.f64 	%fd293, %fd291, 0d3FC47AE147AE147B, %fd286;
	add.f64 	%fd294, %fd99, %fd287;
	sub.f64 	%fd295, %fd294, %fd290;
	fma.rn.f64 	%fd296, %fd295, 0d3FA47AE147AE147B, %fd277;
	ld.global.nc.f64 	%fd297, [%rd16+16];
	add.f64 	%fd298, %fd214, %fd297;
	add.f64 	%fd299, %fd147, %fd297;
	ld.global.nc.f64 	%fd300, [%rd16+32];
	sub.f64 	%fd301, %fd298, %fd300;
	sub.f64 	%fd302, %fd299, %fd300;
	fma.rn.f64 	%fd303, %fd301, 0d3FE47AE147AE147B, %fd293;
	sub.f64 	%fd304, %fd207, %fd297;
	add.f64 	%fd305, %fd304, %fd300;
	fma.rn.f64 	%fd306, %fd305, 0d3FC47AE147AE147B, %fd296;
	sub.f64 	%fd307, %fd200, %fd281;
	add.f64 	%fd308, %fd307, %fd283;
	add.f64 	%fd309, %fd308, %fd250;
	sub.f64 	%fd310, %fd309, %fd252;
	fma.rn.f64 	%fd311, %fd310, 0d3F7F36262CBA732E, %fd306;
	ld.global.nc.f64 	%fd312, [%rd16+393616];
	add.f64 	%fd313, %fd191, %fd312;
	ld.global.nc.f64 	%fd314, [%rd16+393632];
	sub.f64 	%fd315, %fd313, %fd314;
	fma.rn.f64 	%fd316, %fd315, 0d3F676577531DB446, %fd311;
	sub.f64 	%fd317, %fd302, %fd312;
	add.f64 	%fd318, %fd314, %fd317;
	fma.rn.f64 	%fd319, %fd318, 0d3F9F36262CBA732E, %fd280;
	fma.rn.f64 	%fd320, %fd183, 0d3FE47AE147AE147B, %fd316;
	ld.global.nc.f64 	%fd321, [%rd14+393600];
	sub.f64 	%fd322, %fd84, %fd321;
	ld.global.nc.f64 	%fd323, [%rd13+393632];
	add.f64 	%fd324, %fd322, %fd323;
	fma.rn.f64 	%fd325, %fd324, 0d3FF4644FA05143BF, %fd320;
	add.f64 	%fd326, %fd268, %fd321;
	sub.f64 	%fd327, %fd326, %fd323;
	ld.global.nc.f64 	%fd328, [%rd16+459200];
	add.f64 	%fd329, %fd328, %fd327;
	ld.global.nc.f64 	%fd330, [%rd16+459248];
	sub.f64 	%fd331, %fd329, %fd330;
	fma.rn.f64 	%fd332, %fd331, 0d3F21D3F9222681B0, %fd319;
	ld.global.nc.f64 	%fd333, [%rd16+393600];
	add.f64 	%fd334, %fd232, %fd333;
	ld.global.nc.f64 	%fd335, [%rd16+393648];
	sub.f64 	%fd336, %fd334, %fd335;
	fma.rn.f64 	%fd337, %fd336, 0d3F21D3F9222681B0, %fd325;
	sub.f64 	%fd338, %fd285, %fd333;
	add.f64 	%fd339, %fd335, %fd338;
	fma.rn.f64 	%fd340, %fd339, 0d3F57C87E5E7FBD25, %fd332;
	ld.global.nc.f64 	%fd341, [%rd18+393600];
	sub.f64 	%fd342, %fd267, %fd341;
	ld.global.nc.f64 	%fd343, [%rd18+393632];
	add.f64 	%fd344, %fd342, %fd343;
	fma.rn.f64 	%fd345, %fd344, 0d3F476577531DB446, %fd337;
	add.f64 	%fd346, %fd292, %fd341;
	sub.f64 	%fd347, %fd346, %fd343;
	fma.rn.f64 	%fd348, %fd347, 0d3F7F36262CBA732E, %fd340;
	fma.rn.f64 	%fd349, %fd215, 0d3FE47AE147AE147B, %fd348;
	add.s64 	%rd19, %rd4, %rd5;
	add.s64 	%rd20, %rd19, %rd9;
	st.global.f64 	[%rd20+262432], %fd216;
	st.global.f64 	[%rd20+328032], %fd303;
	st.global.f64 	[%rd20+393632], %fd345;
	st.global.f64 	[%rd20+459232], %fd349;
$L__BB0_2:
	ret;

}


// ===== COMPILED SASS (sm_100) =====

	.target	sm_100

	.elftype	@"ET_EXEC"


//--------------------- .note.nv.tkinfo           --------------------------
	.section	.note.nv.tkinfo,"",@"SHT_NOTE"
	.sectionflags	@"SHF_NOTE_NV_TKINFO"
	.tkinfo
        /*0018*/ 	.word	0x00000002
        /*0030*/ 	.string	""
        /*0030*/ 	.string	"ptxas"
        /*0030*/ 	.string	"Cuda compilation tools, release 13.0, V13.0.88"
        /*0030*/ 	.string	"Build cuda_13.0.r13.0/compiler.36424714_0"
        /*0030*/ 	.string	"-arch sm_100 -m 64 "



//--------------------- .note.nv.cuinfo           --------------------------
	.section	.note.nv.cuinfo,"",@"SHT_NOTE"
	.sectionflags	@"SHF_NOTE_NV_CUINFO"
        /*0018*/ 	.short	0x0002
        /*001a*/ 	.short	0x0064
        /*001c*/ 	.short	0x0082
	.zero		2


//--------------------- .nv.info                  --------------------------
	.section	.nv.info,"",@"SHT_CUDA_INFO"
	.align	4


	//----- nvinfo : EIATTR_REGCOUNT
	.align		4
        /*0000*/ 	.byte	0x04, 0x2f
        /*0002*/ 	.short	(.L_1 - .L_0)
	.align		4
.L_0:
        /*0004*/ 	.word	index@(_Z7j2d64ptPdS_i)
        /*0008*/ 	.word	0x0000004f


	//----- nvinfo : EIATTR_FRAME_SIZE
	.align		4
.L_1:
        /*000c*/ 	.byte	0x04, 0x11
        /*000e*/ 	.short	(.L_3 - .L_2)
	.align		4
.L_2:
        /*0010*/ 	.word	index@(_Z7j2d64ptPdS_i)
        /*0014*/ 	.word	0x00000000


	//----- nvinfo : EIATTR_MIN_STACK_SIZE
	.align		4
.L_3:
        /*0018*/ 	.byte	0x04, 0x12
        /*001a*/ 	.short	(.L_5 - .L_4)
	.align		4
.L_4:
        /*001c*/ 	.word	index@(_Z7j2d64ptPdS_i)
        /*0020*/ 	.word	0x00000000
.L_5:


//--------------------- .nv.compat                --------------------------
	.section	.nv.compat,"",@"SHT_CUDA_COMPAT_INFO"
	.align	4
        /*0000*/ 	.byte	0x02, 0x09, 0x00, 0x00, 0x02, 0x02, 0x01, 0x00, 0x02, 0x05, 0x05, 0x00, 0x03, 0x07, 0x01, 0x01
        /*0010*/ 	.byte	0x02, 0x03, 0x00, 0x00, 0x02, 0x06, 0x01, 0x00, 0x04, 0x0b, 0x08, 0x00, 0x01, 0x00, 0x00, 0x00
        /*0020*/ 	.byte	0x00, 0x00, 0x00, 0x00


//--------------------- .nv.info._Z7j2d64ptPdS_i  --------------------------
	.section	.nv.info._Z7j2d64ptPdS_i,"",@"SHT_CUDA_INFO"
	.sectionflags	@""
	.align	4


	//----- nvinfo : EIATTR_CUDA_API_VERSION
	.align		4
        /*0000*/ 	.byte	0x04, 0x37
        /*0002*/ 	.short	(.L_7 - .L_6)
.L_6:
        /*0004*/ 	.word	0x00000082


	//----- nvinfo : EIATTR_KPARAM_INFO
	.align		4
.L_7:
        /*0008*/ 	.byte	0x04, 0x17
        /*000a*/ 	.short	(.L_9 - .L_8)
.L_8:
        /*000c*/ 	.word	0x00000000
        /*0010*/ 	.short	0x0002
        /*0012*/ 	.short	0x0010
        /*0014*/ 	.byte	0x00, 0xf0, 0x11, 0x00


	//----- nvinfo : EIATTR_KPARAM_INFO
	.align		4
.L_9:
        /*0018*/ 	.byte	0x04, 0x17
        /*001a*/ 	.short	(.L_11 - .L_10)
.L_10:
        /*001c*/ 	.word	0x00000000
        /*0020*/ 	.short	0x0001
        /*0022*/ 	.short	0x0008
        /*0024*/ 	.byte	0x00, 0xf5, 0x21, 0x00


	//----- nvinfo : EIATTR_KPARAM_INFO
	.align		4
.L_11:
        /*0028*/ 	.byte	0x04, 0x17
        /*002a*/ 	.short	(.L_13 - .L_12)
.L_12:
        /*002c*/ 	.word	0x00000000
        /*0030*/ 	.short	0x0000
        /*0032*/ 	.short	0x0000
        /*0034*/ 	.byte	0x00, 0xf5, 0x21, 0x00


	//----- nvinfo : EIATTR_SPARSE_MMA_MASK
	.align		4
.L_13:
        /*0038*/ 	.byte	0x03, 0x50
        /*003a*/ 	.short	0x0000


	//----- nvinfo : EIATTR_MAXREG_COUNT
	.align		4
        /*003c*/ 	.byte	0x03, 0x1b
        /*003e*/ 	.short	0x00ff


	//----- nvinfo : EIATTR_MERCURY_ISA_VERSION
	.align		4
        /*0040*/ 	.byte	0x03, 0x5f
        /*0042*/ 	.short	0x0101


	//----- nvinfo : EIATTR_VRC_CTA_INIT_COUNT
	.align		4
        /*0044*/ 	.byte	0x02, 0x4a
	.zero		1
	.zero		1


	//----- nvinfo : EIATTR_EXIT_INSTR_OFFSETS
	.align		4
        /*0048*/ 	.byte	0x04, 0x1c
        /*004a*/ 	.short	(.L_15 - .L_14)


	//   ....[0]....
.L_14:
        /*004c*/ 	.word	0x000000f0


	//   ....[1]....
        /*0050*/ 	.word	0x00001ae0


	//----- nvinfo : EIATTR_CBANK_PARAM_SIZE
	.align		4
.L_15:
        /*0054*/ 	.byte	0x03, 0x19
        /*0056*/ 	.short	0x0014


	//----- nvinfo : EIATTR_PARAM_CBANK
	.align		4
        /*0058*/ 	.byte	0x04, 0x0a
        /*005a*/ 	.short	(.L_17 - .L_16)
	.align		4
.L_16:
        /*005c*/ 	.word	index@(.nv.constant0._Z7j2d64ptPdS_i)
        /*0060*/ 	.short	0x0380
        /*0062*/ 	.short	0x0014


	//----- nvinfo : EIATTR_SW_WAR
	.align		4
.L_17:
        /*0064*/ 	.byte	0x04, 0x36
        /*0066*/ 	.short	(.L_19 - .L_18)
.L_18:
        /*0068*/ 	.word	0x00000008
.L_19:


//--------------------- .nv.callgraph             --------------------------
	.section	.nv.callgraph,"",@"SHT_CUDA_CALLGRAPH"
	.align	4
	.sectionentsize	8
	.align		4
        /*0000*/ 	.word	0x00000000
	.align		4
        /*0004*/ 	.word	0xffffffff
	.align		4
        /*0008*/ 	.word	0x00000000
	.align		4
        /*000c*/ 	.word	0xfffffffe
	.align		4
        /*0010*/ 	.word	0x00000000
	.align		4
        /*0014*/ 	.word	0xfffffffd
	.align		4
        /*0018*/ 	.word	0x00000000
	.align		4
        /*001c*/ 	.word	0xfffffffc


//--------------------- .text._Z7j2d64ptPdS_i     --------------------------
	.section	.text._Z7j2d64ptPdS_i,"ax",@progbits
	.align	128
        .global         _Z7j2d64ptPdS_i
        .type           _Z7j2d64ptPdS_i,@function
        .size           _Z7j2d64ptPdS_i,(.L_x_1 - _Z7j2d64ptPdS_i)
        .other          _Z7j2d64ptPdS_i,@"STO_CUDA_ENTRY STV_DEFAULT"
_Z7j2d64ptPdS_i:
.text._Z7j2d64ptPdS_i:
[----:B------:R-:W-:Y:S01]  /*0000*/  LDC R1, c[0x0][0x37c] ;  /* 0x0000df00ff017b82 */ /* 0x000fe20000000800 */
[----:B------:R-:W0:Y:S07]  /*0010*/  S2R R5, SR_TID.Y ;  /* 0x0000000000057919 */ /* 0x000e2e0000002200 */
[----:B------:R-:W1:Y:S01]  /*0020*/  LDC R0, c[0x0][0x360] ;  /* 0x0000d800ff007b82 */ /* 0x000e620000000800 */
[----:B------:R-:W2:Y:S01]  /*0030*/  LDCU UR4, c[0x0][0x390] ;  /* 0x00007200ff0477ac */ /* 0x000ea20008000800 */
[----:B------:R-:W1:Y:S06]  /*0040*/  S2R R3, SR_TID.X ;  /* 0x0000000000037919 */ /* 0x000e6c0000002100 */
[----:B------:R-:W0:Y:S08]  /*0050*/  S2UR UR6, SR_CTAID.Y ;  /* 0x00000000000679c3 */ /* 0x000e300000002600 */
[----:B------:R-:W0:Y:S01]  /*0060*/  LDC R2, c[0x0][0x364] ;  /* 0x0000d900ff027b82 */ /* 0x000e220000000800 */
[----:B--2---:R-:W-:-:S07]  /*0070*/  UIADD3 UR4, UPT, UPT, UR4, -0x5, URZ ;  /* 0xfffffffb04047890 */ /* 0x004fce000fffe0ff */
[----:B------:R-:W1:Y:S01]  /*0080*/  S2UR UR5, SR_CTAID.X ;  /* 0x00000000000579c3 */ /* 0x000e620000002500 */
[----:B0-----:R-:W-:-:S05]  /*0090*/  IMAD R2, R2, UR6, R5 ;  /* 0x0000000602027c24 */ /* 0x001fca000f8e0205 */
[----:B------:R-:W-:Y:S01]  /*00a0*/  SHF.L.U32 R76, R2, 0x2, RZ ;  /* 0x00000002024c7819 */ /* 0x000fe200000006ff */
[----:B-1----:R-:W-:-:S03]  /*00b0*/  IMAD R0, R0, UR5, R3 ;  /* 0x0000000500007c24 */ /* 0x002fc6000f8e0203 */
[----:B------:R-:W-:-:S04]  /*00c0*/  IADD3 R3, PT, PT, R76, 0x4, RZ ;  /* 0x000000044c037810 */ /* 0x000fc80007ffe0ff */
[----:B------:R-:W-:-:S04]  /*00d0*/  VIADDMNMX R3, R0, 0x4, R3, !PT ;  /* 0x0000000400037846 */ /* 0x000fc80007800103 */
[----:B------:R-:W-:-:S13]  /*00e0*/  ISETP.GT.AND P0, PT, R3, UR4, PT ;  /* 0x0000000403007c0c */ /* 0x000fda000bf04270 */
[----:B------:R-:W-:Y:S05]  /*00f0*/  @P0 EXIT ;  /* 0x000000000000094d */ /* 0x000fea0003800000 */
[----:B------:R-:W0:Y:S01]  /*0100*/  LDC.64 R6, c[0x0][0x380] ;  /* 0x0000e000ff067b82 */ /* 0x000e220000000a00 */
[----:B------:R-:W-:Y:S01]  /*0110*/  HFMA2 R2, -RZ, RZ, 0, 1.9073486328125e-06 ;  /* 0x00000020ff027431 */ /* 0x000fe200000001ff */
[----:B------:R-:W-:Y:S01]  /*0120*/  MOV R3, 0x0 ;  /* 0x0000000000037802 */ /* 0x000fe20000000f00 */
[----:B------:R-:W1:Y:S03]  /*0130*/  LDCU.64 UR4, c[0x0][0x358] ;  /* 0x00006b00ff0477ac */ /* 0x000e660008000a00 */
[----:B------:R-:W-:-:S04]  /*0140*/  IMAD.WIDE.U32 R2, R0, 0x8, R2 ;  /* 0x0000000800027825 */ /* 0x000fc800078e0002 */
[----:B0-----:R-:W-:-:S03]  /*0150*/  IMAD.WIDE.U32 R6, R76, 0x10040, R6 ;  /* 0x000100404c067825 */ /* 0x001fc600078e0006 */
[----:B------:R-:W-:Y:S01]  /*0160*/  IADD3 R2, P0, PT, R6, R2, RZ ;  /* 0x0000000206027210 */ /* 0x000fe20007f1e0ff */
[----:B------:R-:W-:Y:S01]  /*0170*/  IMAD.WIDE R4, R0, 0x8, R6 ;  /* 0x0000000800047825 */ /* 0x000fe200078e0206 */
[----:B------:R-:W-:Y:S02]  /*0180*/  IADD3 R8, P1, PT, R6, 0x40100, RZ ;  /* 0x0004010006087810 */ /* 0x000fe40007f3e0ff */
[----:B------:R-:W-:Y:S02]  /*0190*/  IADD3.X R3, PT, PT, R7, R3, RZ, P0, !PT ;  /* 0x0000000307037210 */ /* 0x000fe400007fe4ff */
[----:B------:R-:W-:Y:S01]  /*01a0*/  IADD3.X R9, PT, PT, RZ, R7, RZ, P1, !PT ;  /* 0x00000007ff097210 */ /* 0x000fe20000ffe4ff */
[----:B-1----:R-:W2:Y:S01]  /*01b0*/  LDG.E.64.CONSTANT R10, desc[UR4][R4.64] ;  /* 0x00000004040a7981 */ /* 0x002ea2000c1e9b00 */
[----:B------:R-:W-:-:S03]  /*01c0*/  IADD3 R7, PT, PT, R0, 0x1, RZ ;  /* 0x0000000100077810 */ /* 0x000fc60007ffe0ff */
[----:B------:R-:W2:Y:S02]  /*01d0*/  LDG.E.64.CONSTANT R18, desc[UR4][R2.64+0x20] ;  /* 0x0000200402127981 */ /* 0x000ea4000c1e9b00 */
[----:B------:R-:W-:Y:S02]  /*01e0*/  IMAD.WIDE.U32 R6, R7, 0x8, R8 ;  /* 0x0000000807067825 */ /* 0x000fe400078e0008 */
[----:B------:R-:W3:Y:S04]  /*01f0*/  LDG.E.64.CONSTANT R62, desc[UR4][R4.64+0x80200] ;  /* 0x08020004043e7981 */ /* 0x000ee8000c1e9b00 */
[----:B------:R-:W4:Y:S04]  /*0200*/  LDG.E.64.CONSTANT R22, desc[UR4][R6.64+-0x300c0] ;  /* 0xfcff400406167981 */ /* 0x000f28000c1e9b00 */
[----:B------:R-:W4:Y:S04]  /*0210*/  LDG.E.64.CONSTANT R32, desc[UR4][R6.64+-0x30090] ;  /* 0xfcff700406207981 */ /* 0x000f28000c1e9b00 */
[----:B------:R-:W5:Y:S04]  /*0220*/  LDG.E.64.CONSTANT R58, desc[UR4][R2.64+0x80220] ;  /* 0x08022004023a7981 */ /* 0x000f68000c1e9b00 */
[----:B------:R-:W5:Y:S04]  /*0230*/  LDG.E.64.CONSTANT R38, desc[UR4][R6.64+0x300c0] ;  /* 0x0300c00406267981 */ /* 0x000f68000c1e9b00 */
[----:B------:R-:W5:Y:S01]  /*0240*/  LDG.E.64.CONSTANT R24, desc[UR4][R6.64+0x300f0] ;  /* 0x0300f00406187981 */ /* 0x000f62000c1e9b00 */
[----:B------:R-:W-:-:S03]  /*0250*/  IADD3 R13, PT, PT, R0, 0x2, RZ ;  /* 0x00000002000d7810 */ /* 0x000fc60007ffe0ff */
[----:B------:R-:W5:Y:S02]  /*0260*/  LDG.E.64.CONSTANT R60, desc[UR4][R2.64+-0x18] ;  /* 0xffffe804023c7981 */ /* 0x000f64000c1e9b00 */
[----:B------:R-:W-:Y:S02]  /*0270*/  IMAD.WIDE.U32 R8, R13, 0x8, R8 ;  /* 0x000000080d087825 */ /* 0x000fe400078e0008 */
[----:B------:R-:W5:Y:S04]  /*0280*/  LDG.E.64.CONSTANT R64, desc[UR4][R2.64+0x18] ;  /* 0x0000180402407981 */ /* 0x000f68000c1e9b00 */
        /* <DEDUP_REMOVED lines=16> */
[----:B------:R-:W5:Y:S01]  /*0390*/  LDG.E.64.CONSTANT R40, desc[UR4][R6.64+0x40130] ;  /* 0x0401300406287981 */ /* 0x000f62000c1e9b00 */
[----:B------:R-:W-:Y:S01]  /*03a0*/  UMOV UR6, 0x5e7fbd25 ;  /* 0x5e7fbd2500067882 */ /* 0x000fe20000000000 */
[----:B------:R-:W-:-:S02]  /*03b0*/  UMOV UR7, 0x3f57c87e ;  /* 0x3f57c87e00077882 */ /* 0x000fc40000000000 */
[----:B------:R-:W5:Y:S04]  /*03c0*/  LDG.E.64.CONSTANT R74, desc[UR4][R6.64+-0x300a0] ;  /* 0xfcff6004064a7981 */ /* 0x000f68000c1e9b00 */
[----:B------:R-:W5:Y:S01]  /*03d0*/  LDG.E.64.CONSTANT R72, desc[UR4][R6.64+-0x10040] ;  /* 0xfeffc00406487981 */ /* 0x000f62000c1e9b00 */
[----:B--2---:R-:W-:-:S03]  /*03e0*/  DADD R10, R10, -R18 ;  /* 0x000000000a0a7229 */ /* 0x004fc60000000812 */
[----:B------:R-:W2:Y:S05]  /*03f0*/  LDG.E.64.CONSTANT R18, desc[UR4][R4.64+0x20080] ;  /* 0x0200800404127981 */ /* 0x000eaa000c1e9b00 */
[----:B---3--:R-:W-:Y:S02]  /*0400*/  DADD R34, R10, -R62 ;  /* 0x000000000a227229 */ /* 0x008fe4000000083e */
[----:B----4-:R-:W-:Y:S02]  /*0410*/  DADD R42, R22, -R32 ;  /* 0x00000000162a7229 */ /* 0x010fe40000000820 */
[C-C-:B-----5:R-:W-:Y:S02]  /*0420*/  DADD R10, R62.reuse, -R58.reuse ;  /* 0x000000003e0a7229 */ /* 0x160fe4000000083a */
[----:B------:R-:W-:-:S02]  /*0430*/  DADD R62, -R62, R58 ;  /* 0x000000003e3e7229 */ /* 0x000fc4000000013a */
[----:B------:R-:W-:Y:S02]  /*0440*/  DADD R58, R34, R58 ;  /* 0x00000000223a7229 */ /* 0x000fe4000000003a */
[----:B------:R-:W-:Y:S02]  /*0450*/  DADD R34, R42, -R38 ;  /* 0x000000002a227229 */ /* 0x000fe40000000826 */
[----:B------:R-:W-:Y:S01]  /*0460*/  DADD R22, R10, -R22 ;  /* 0x000000000a167229 */ /* 0x000fe20000000816 */
[----:B------:R-:W3:Y:S05]  /*0470*/  LDG.E.64.CONSTANT R42, desc[UR4][R4.64+0x60180] ;  /* 0x06018004042a7981 */ /* 0x000eea000c1e9b00 */
[----:B------:R-:W-:-:S02]  /*0480*/  DADD R34, R34, R24 ;  /* 0x0000000022227229 */ /* 0x000fc40000000018 */
[----:B------:R-:W-:Y:S02]  /*0490*/  DADD R32, R22, R32 ;  /* 0x0000000016207229 */ /* 0x000fe40000000020 */
[----:B------:R-:W4:Y:S01]  /*04a0*/  LDG.E.64.CONSTANT R22, desc[UR4][R2.64+0x601a0] ;  /* 0x0601a00402167981 */ /* 0x000f22000c1e9b00 */
[C-C-:B------:R-:W-:Y:S02]  /*04b0*/  DADD R68, R38.reuse, -R24.reuse ;  /* 0x0000000026447229 */ /* 0x140fe40000000818 */
[----:B------:R-:W-:Y:S02]  /*04c0*/  DADD R38, -R38, R24 ;  /* 0x0000000026267229 */ /* 0x000fe40000000118 */
[----:B------:R-:W-:Y:S01]  /*04d0*/  DMUL R34, R34, UR6 ;  /* 0x0000000622227c28 */ /* 0x000fe20008000000 */
[----:B------:R-:W5:Y:S01]  /*04e0*/  LDG.E.64.CONSTANT R24, desc[UR4][R8.64+0x40100] ;  /* 0x0401000408187981 */ /* 0x000f62000c1e9b00 */
[----:B------:R-:W-:Y:S01]  /*04f0*/  UMOV UR6, 0xa05143bf ;  /* 0xa05143bf00067882 */ /* 0x000fe20000000000 */
[----:B------:R-:W-:-:S05]  /*0500*/  UMOV UR7, 0x3ff4644f ;  /* 0x3ff4644f00077882 */ /* 0x000fca0000000000 */
[----:B------:R-:W-:Y:S02]  /*0510*/  DFMA R58, R58, UR6, R34 ;  /* 0x000000063a3a7c2b */ /* 0x000fe40008000022 */
[----:B------:R-:W5:Y:S01]  /*0520*/  LDG.E.64.CONSTANT R34, desc[UR4][R8.64+0x40120] ;  /* 0x0401200408227981 */ /* 0x000f62000c1e9b00 */
[--C-:B------:R-:W-:Y:S02]  /*0530*/  DADD R62, R62, R48.reuse ;  /* 0x000000003e3e7229 */ /* 0x100fe40000000030 */
[----:B------:R-:W-:Y:S02]  /*0540*/  DADD R68, R68, -R48 ;  /* 0x0000000044447229 */ /* 0x000fe40000000830 */
[--C-:B------:R-:W-:Y:S01]  /*0550*/  DADD R70, R48, -R26.reuse ;  /* 0x0000000030467229 */ /* 0x100fe2000000081a */
[----:B------:R-:W5:Y:S03]  /*0560*/  LDG.E.64.CONSTANT R48, desc[UR4][R2.64+-0x8] ;  /* 0xfffff80402307981 */ /* 0x000f66000c1e9b00 */
[----:B------:R-:W-:-:S02]  /*0570*/  DADD R62, R62, -R26 ;  /* 0x000000003e3e7229 */ /* 0x000fc4000000081a */
[----:B------:R-:W-:Y:S02]  /*0580*/  DADD R26, R68, R26 ;  /* 0x00000000441a7229 */ /* 0x000fe4000000001a */
[----:B------:R-:W5:Y:S01]  /*0590*/  LDG.E.64.CONSTANT R68, desc[UR4][R2.64+0x8] ;  /* 0x0000080402447981 */ /* 0x000f62000c1e9b00 */
[----:B------:R-:W-:Y:S02]  /*05a0*/  DADD R70, R70, -R46 ;  /* 0x0000000046467229 */ /* 0x000fe4000000082e */
[----:B------:R-:W-:-:S06]  /*05b0*/  DADD R64, -R60, R64 ;  /* 0x000000003c407229 */ /* 0x000fcc0000000140 */
[--C-:B------:R-:W-:Y:S01]  /*05c0*/  DADD R70, R70, R56.reuse ;  /* 0x0000000046467229 */ /* 0x100fe20000000038 */
[----:B------:R-:W-:Y:S01]  /*05d0*/  UMOV UR6, 0x47ae147b ;  /* 0x47ae147b00067882 */ /* 0x000fe20000000000 */
[C-C-:B------:R-:W-:Y:S01]  /*05e0*/  DADD R60, R46.reuse, -R56.reuse ;  /* 0x000000002e3c7229 */ /* 0x140fe20000000838 */
[----:B------:R-:W-:Y:S01]  /*05f0*/  UMOV UR7, 0x3fa47ae1 ;  /* 0x3fa47ae100077882 */ /* 0x000fe20000000000 */
[----:B------:R-:W-:-:S04]  /*0600*/  DADD R56, -R46, R56 ;  /* 0x000000002e387229 */ /* 0x000fc80000000138 */
[----:B------:R-:W-:Y:S02]  /*0610*/  DFMA R46, R70, UR6, R58 ;  /* 0x00000006462e7c2b */ /* 0x000fe4000800003a */
[----:B------:R-:W-:Y:S02]  /*0620*/  DADD R70, R64, R52 ;  /* 0x0000000040467229 */ /* 0x000fe40000000034 */
[----:B------:R-:W-:Y:S02]  /*0630*/  DADD R10, R10, -R28 ;  /* 0x000000000a0a7229 */ /* 0x000fe4000000081c */
[----:B------:R-:W-:Y:S02]  /*0640*/  DADD R58, R28, -R12 ;  /* 0x000000001c3a7229 */ /* 0x000fe4000000080c */
[--C-:B------:R-:W-:Y:S02]  /*0650*/  DADD R60, R60, -R28.reuse ;  /* 0x000000003c3c7229 */ /* 0x100fe4000000081c */
[----:B------:R-:W-:-:S02]  /*0660*/  DADD R64, R38, R28 ;  /* 0x0000000026407229 */ /* 0x000fc4000000001c */
[----:B------:R-:W-:Y:S02]  /*0670*/  DADD R28, R70, -R16 ;  /* 0x00000000461c7229 */ /* 0x000fe40000000810 */
[----:B------:R-:W-:Y:S02]  /*0680*/  DADD R38, R10, R12 ;  /* 0x000000000a267229 */ /* 0x000fe4000000000c */
[--C-:B------:R-:W-:Y:S02]  /*0690*/  DADD R58, R58, -R14.reuse ;  /* 0x000000003a3a7229 */ /* 0x100fe4000000080e */
[----:B------:R-:W-:Y:S02]  /*06a0*/  DADD R56, R56, -R14 ;  /* 0x0000000038387229 */ /* 0x000fe4000000080e */
[----:B------:R-:W-:Y:S02]  /*06b0*/  DADD R10, R60, R12 ;  /* 0x000000003c0a7229 */ /* 0x000fe4000000000c */
[----:B------:R-:W-:Y:S01]  /*06c0*/  DADD R60, R28, R44 ;  /* 0x000000001c3c7229 */ /* 0x000fe2000000002c */
[----:B------:R-:W5:Y:S01]  /*06d0*/  LDG.E.64.CONSTANT R28, desc[UR4][R4.64+0x300c0] ;  /* 0x0300c004041c7981 */ /* 0x000f62000c1e9b00 */
[----:B------:R-:W-:-:S02]  /*06e0*/  DADD R58, R58, R36 ;  /* 0x000000003a3a7229 */ /* 0x000fc40000000024 */
[----:B------:R-:W-:Y:S02]  /*06f0*/  DADD R14, R14, -R36 ;  /* 0x000000000e0e7229 */ /* 0x000fe40000000824 */
[----:B------:R-:W-:Y:S02]  /*0700*/  DADD R50, R54, -R50 ;  /* 0x0000000036327229 */ /* 0x000fe40000000832 */
[----:B------:R-:W-:Y:S01]  /*0710*/  DADD R36, R56, R36 ;  /* 0x0000000038247229 */ /* 0x000fe20000000024 */
[----:B------:R-:W5:Y:S04]  /*0720*/  LDG.E.64.CONSTANT R54, desc[UR4][R4.64+0x50140] ;  /* 0x0501400404367981 */ /* 0x000f68000c1e9b00 */
[----:B------:R-:W5:Y:S01]  /*0730*/  LDG.E.64.CONSTANT R56, desc[UR4][R2.64+0x300e0] ;  /* 0x0300e00402387981 */ /* 0x000f62000c1e9b00 */
[----:B------:R-:W-:-:S02]  /*0740*/  DADD R60, R60, -R30 ;  /* 0x000000003c3c7229 */ /* 0x000fc4000000081e */
[C-C-:B------:R-:W-:Y:S02]  /*0750*/  DADD R70, -R44.reuse, R30.reuse ;  /* 0x000000002c467229 */ /* 0x140fe4000000011e */
[----:B------:R-:W-:-:S04]  /*0760*/  DADD R30, R44, -R30 ;  /* 0x000000002c1e7229 */ /* 0x000fc8000000081e */
[----:B------:R-:W-:Y:S02]  /*0770*/  DADD R60, R60, R66 ;  /* 0x000000003c3c7229 */ /* 0x000fe40000000042 */
[----:B------:R-:W-:Y:S02]  /*0780*/  DADD R16, -R52, R16 ;  /* 0x0000000034107229 */ /* 0x000fe40000000110 */
[C-C-:B------:R-:W-:Y:S02]  /*0790*/  DADD R52, -R66.reuse, R40.reuse ;  /* 0x0000000042347229 */ /* 0x140fe40000000128 */
[--C-:B------:R-:W-:Y:S02]  /*07a0*/  DADD R66, R66, -R40.reuse ;  /* 0x0000000042427229 */ /* 0x100fe40000000828 */
[----:B------:R-:W-:Y:S01]  /*07b0*/  DADD R60, R60, -R40 ;  /* 0x000000003c3c7229 */ /* 0x000fe20000000828 */
[----:B------:R-:W5:Y:S01]  /*07c0*/  LDG.E.64.CONSTANT R40, desc[UR4][R6.64+0x40110] ;  /* 0x0401100406287981 */ /* 0x000f62000c1e9b00 */
[----:B------:R-:W-:-:S02]  /*07d0*/  UMOV UR7, 0x3fe47ae1 ;  /* 0x3fe47ae100077882 */ /* 0x000fc40000000000 */
[----:B------:R-:W-:Y:S01]  /*07e0*/  DFMA R46, R58, UR6, R46 ;  /* 0x000000063a2e7c2b */ /* 0x000fe2000800002e */
[----:B------:R-:W5:Y:S01]  /*07f0*/  LDG.E.64.CONSTANT R58, desc[UR4][R6.64+0x40120] ;  /* 0x04012004063a7981 */ /* 0x000f62000c1e9b00 */
[----:B------:R-:W-:-:S03]  /*0800*/  DADD R12, R64, -R12 ;  /* 0x00000000400c7229 */ /* 0x000fc6000000080c */
[----:B------:R-:W5:Y:S01]  /*0810*/  LDG.E.64.CONSTANT R64, desc[UR4][R8.64+-0x300c0] ;  /* 0xfcff400408407981 */ /* 0x000f62000c1e9b00 */
[----:B------:R-:W-:Y:S01]  /*0820*/  UMOV UR6, 0x222681b0 ;  /* 0x222681b000067882 */ /* 0x000fe20000000000 */
[----:B------:R-:W-:Y:S02]  /*0830*/  UMOV UR7, 0x3f21d3f9 ;  /* 0x3f21d3f900077882 */ /* 0x000fe40000000000 */
[----:B------:R-:W-:Y:S01]  /*0840*/  DFMA R46, R60, UR6, R46 ;  /* 0x000000063c2e7c2b */ /* 0x000fe2000800002e */
[----:B------:R-:W5:Y:S01]  /*0850*/  LDG.E.64.CONSTANT R60, desc[UR4][R6.64+-0x20080] ;  /* 0xfdff8004063c7981 */ /* 0x000f62000c1e9b00 */
[----:B--2---:R-:W-:-:S08]  /*0860*/  DADD R50, R50, R18 ;  /* 0x0000000032327229 */ /* 0x004fd00000000012 */
[----:B------:R-:W-:Y:S02]  /*0870*/  DADD R44, R50, -R20 ;  /* 0x00000000322c7229 */ /* 0x000fe40000000814 */
[----:B------:R-:W2:Y:S01]  /*0880*/  LDG.E.64.CONSTANT R50, desc[UR4][R2.64+0x50160] ;  /* 0x0501600402327981 */ /* 0x000ea2000c1e9b00 */
[----:B------:R-:W-:Y:S02]  /*0890*/  DADD R32, R32, -R18 ;  /* 0x0000000020207229 */ /* 0x000fe40000000812 */
[----:B------:R-:W-:-:S03]  /*08a0*/  DADD R18, R18, -R20 ;  /* 0x0000000012127229 */ /* 0x000fc60000000814 */
[--C-:B---3--:R-:W-:Y:S02]  /*08b0*/  DADD R44, R44, -R42.reuse ;  /* 0x000000002c2c7229 */ /* 0x108fe4000000082a */
[----:B------:R-:W-:Y:S02]  /*08c0*/  DADD R38, R38, -R42 ;  /* 0x0000000026267229 */ /* 0x000fe4000000082a */
[----:B------:R-:W-:Y:S01]  /*08d0*/  DADD R20, R32, R20 ;  /* 0x0000000020147229 */ /* 0x000fe20000000014 */
[----:B------:R-:W3:Y:S03]  /*08e0*/  LDG.E.64.CONSTANT R32, desc[UR4][R8.64+-0x300a0] ;  /* 0xfcff600408207981 */ /* 0x000ee6000c1e9b00 */
[--C-:B----4-:R-:W-:Y:S02]  /*08f0*/  DADD R44, R44, R22.reuse ;  /* 0x000000002c2c7229 */ /* 0x110fe40000000016 */
[----:B------:R-:W-:-:S02]  /*0900*/  DADD R42, R42, -R22 ;  /* 0x000000002a2a7229 */ /* 0x000fc40000000816 */
[----:B------:R-:W-:Y:S02]  /*0910*/  DADD R22, R38, R22 ;  /* 0x0000000026167229 */ /* 0x000fe40000000016 */
[--C-:B-----5:R-:W-:Y:S02]  /*0920*/  DADD R26, R26, R24.reuse ;  /* 0x000000001a1a7229 */ /* 0x120fe40000000018 */
[--C-:B------:R-:W-:Y:S02]  /*0930*/  DADD R38, R36, R24.reuse ;  /* 0x0000000024267229 */ /* 0x100fe40000000018 */
[----:B------:R-:W-:-:S04]  /*0940*/  DADD R36, R44, -R24 ;  /* 0x000000002c247229 */ /* 0x000fc80000000818 */
[--C-:B------:R-:W-:Y:S02]  /*0950*/  DADD R44, R26, -R34.reuse ;  /* 0x000000001a2c7229 */ /* 0x100fe40000000822 */
[--C-:B------:R-:W-:Y:S02]  /*0960*/  DADD R24, -R24, R34.reuse ;  /* 0x0000000018187229 */ /* 0x100fe40000000122 */
[--C-:B------:R-:W-:Y:S02]  /*0970*/  DADD R26, R38, -R34.reuse ;  /* 0x00000000261a7229 */ /* 0x100fe40000000822 */
[----:B------:R-:W-:Y:S01]  /*0980*/  DADD R34, R36, R34 ;  /* 0x0000000024227229 */ /* 0x000fe20000000022 */
[----:B------:R-:W4:Y:S04]  /*0990*/  LDG.E.64.CONSTANT R38, desc[UR4][R6.64+0x20080] ;  /* 0x0200800406267981 */ /* 0x000f28000c1e9b00 */
[----:B------:R-:W5:Y:S01]  /*09a0*/  LDG.E.64.CONSTANT R36, desc[UR4][R6.64+-0x20050] ;  /* 0xfdffb00406247981 */ /* 0x000f62000c1e9b00 */
[----:B------:R-:W-:-:S03]  /*09b0*/  DADD R68, -R48, R68 ;  /* 0x0000000030447229 */ /* 0x000fc60000000144 */
[----:B------:R-:W4:Y:S01]  /*09c0*/  LDG.E.64.CONSTANT R48, desc[UR4][R6.64+0x200b0] ;  /* 0x0200b00406307981 */ /* 0x000f22000c1e9b00 */
[----:B------:R-:W-:Y:S01]  /*09d0*/  UMOV UR6, 0x531db446 ;  /* 0x531db44600067882 */ /* 0x000fe20000000000 */
[----:B------:R-:W-:-:S03]  /*09e0*/  UMOV UR7, 0x3f476577 ;  /* 0x3f47657700077882 */ /* 0x000fc60000000000 */
[----:B------:R-:W-:-:S08]  /*09f0*/  DADD R68, R68, -R28 ;  /* 0x0000000044447229 */ /* 0x000fd0000000081c */
[----:B------:R-:W-:-:S08]  /*0a00*/  DADD R68, R68, R56 ;  /* 0x0000000044447229 */ /* 0x000fd00000000038 */
[--C-:B------:R-:W-:Y:S02]  /*0a10*/  DADD R68, R68, R54.reuse ;  /* 0x0000000044447229 */ /* 0x100fe40000000036 */
[----:B------:R-:W-:Y:S02]  /*0a20*/  DADD R30, R30, -R54 ;  /* 0x000000001e1e7229 */ /* 0x000fe40000000836 */
[----:B------:R-:W-:Y:S02]  /*0a30*/  DADD R70, R70, R28 ;  /* 0x0000000046467229 */ /* 0x000fe4000000001c */
[----:B------:R-:W-:Y:S02]  /*0a40*/  DFMA R46, R34, UR6, R46 ;  /* 0x00000006222e7c2b */ /* 0x000fe4000800002e */
[C-C-:B------:R-:W-:Y:S02]  /*0a50*/  DADD R34, -R28.reuse, R56.reuse ;  /* 0x000000001c227229 */ /* 0x140fe40000000138 */
[----:B------:R-:W-:-:S02]  /*0a60*/  DADD R28, R28, -R56 ;  /* 0x000000001c1c7229 */ /* 0x000fc40000000838 */
[----:B------:R-:W-:Y:S01]  /*0a70*/  DADD R56, R70, -R56 ;  /* 0x0000000046387229 */ /* 0x000fe20000000838 */
[----:B------:R-:W-:Y:S01]  /*0a80*/  UMOV UR7, 0x3f676577 ;  /* 0x3f67657700077882 */ /* 0x000fe20000000000 */
[----:B------:R-:W4:Y:S02]  /*0a90*/  LDG.E.64.CONSTANT R70, desc[UR4][R4.64+0xb02c0] ;  /* 0x0b02c00404467981 */ /* 0x000f24000c1e9b00 */
[----:B------:R-:W-:Y:S02]  /*0aa0*/  DADD R34, R34, -R60 ;  /* 0x0000000022227229 */ /* 0x000fe4000000083c */
[--C-:B--2---:R-:W-:Y:S02]  /*0ab0*/  DADD R68, R68, -R50.reuse ;  /* 0x0000000044447229 */ /* 0x104fe40000000832 */
[----:B------:R-:W-:-:S06]  /*0ac0*/  DADD R54, R54, -R50 ;  /* 0x0000000036367229 */ /* 0x000fcc0000000832 */
[----:B------:R-:W-:Y:S02]  /*0ad0*/  DADD R68, R68, R40 ;  /* 0x0000000044447229 */ /* 0x000fe40000000028 */
[----:B------:R-:W-:Y:S02]  /*0ae0*/  DADD R50, R30, R50 ;  /* 0x000000001e327229 */ /* 0x000fe40000000032 */
[C-C-:B------:R-:W-:Y:S02]  /*0af0*/  DADD R30, -R40.reuse, R58.reuse ;  /* 0x00000000281e7229 */ /* 0x140fe4000000013a */
[--C-:B------:R-:W-:Y:S02]  /*0b00*/  DADD R40, R40, -R58.reuse ;  /* 0x0000000028287229 */ /* 0x100fe4000000083a */
[----:B------:R-:W-:Y:S02]  /*0b10*/  DADD R58, R68, -R58 ;  /* 0x00000000443a7229 */ /* 0x000fe4000000083a */
[----:B---3--:R-:W-:-:S02]  /*0b20*/  DADD R68, -R64, R32 ;  /* 0x0000000040447229 */ /* 0x008fc40000000120 */
[----:B------:R-:W-:-:S06]  /*0b30*/  DADD R64, R56, R64 ;  /* 0x0000000038407229 */ /* 0x000fcc0000000040 */
[--C-:B------:R-:W-:Y:S02]  /*0b40*/  DADD R56, R68, -R60.reuse ;  /* 0x0000000044387229 */ /* 0x100fe4000000083c */
[----:B------:R-:W-:Y:S02]  /*0b50*/  DADD R60, R52, R60 ;  /* 0x00000000343c7229 */ /* 0x000fe4000000003c */
[----:B------:R-:W-:Y:S01]  /*0b60*/  DFMA R46, R58, UR6, R46 ;  /* 0x000000063a2e7c2b */ /* 0x000fe2000800002e */
[----:B------:R-:W2:Y:S01]  /*0b70*/  LDG.E.64.CONSTANT R58, desc[UR4][R8.64+0x300c0] ;  /* 0x0300c004083a7981 */ /* 0x000ea2000c1e9b00 */
[----:B------:R-:W-:Y:S02]  /*0b80*/  DADD R32, R64, -R32 ;  /* 0x0000000040207229 */ /* 0x000fe40000000820 */
[--C-:B-----5:R-:W-:Y:S02]  /*0b90*/  DADD R56, R56, R36.reuse ;  /* 0x0000000038387229 */ /* 0x120fe40000000024 */
[----:B------:R-:W-:-:S02]  /*0ba0*/  DADD R34, R34, R36 ;  /* 0x0000000022227229 */ /* 0x000fc40000000024 */
[----:B------:R-:W-:Y:S02]  /*0bb0*/  DADD R36, R60, -R36 ;  /* 0x000000003c247229 */ /* 0x000fe40000000824 */
[--C-:B----4-:R-:W-:Y:S01]  /*0bc0*/  DADD R60, R52, R38.reuse ;  /* 0x00000000343c7229 */ /* 0x110fe20000000026 */
[----:B------:R-:W3:Y:S01]  /*0bd0*/  LDG.E.64.CONSTANT R52, desc[UR4][R8.64+0x300e0] ;  /* 0x0300e00408347981 */ /* 0x000ee2000c1e9b00 */
[----:B------:R-:W-:-:S03]  /*0be0*/  DADD R64, R56, R38 ;  /* 0x0000000038407229 */ /* 0x000fc60000000026 */
[----:B------:R-:W4:Y:S01]  /*0bf0*/  LDG.E.64.CONSTANT R56, desc[UR4][R6.64+-0x300b0] ;  /* 0xfcff500406387981 */ /* 0x000f22000c1e9b00 */
[----:B------:R-:W-:Y:S02]  /*0c00*/  DADD R68, R30, -R38 ;  /* 0x000000001e447229 */ /* 0x000fe40000000826 */
[--C-:B------:R-:W-:Y:S02]  /*0c10*/  DADD R38, R60, -R48.reuse ;  /* 0x000000003c267229 */ /* 0x100fe40000000830 */
[--C-:B------:R-:W-:Y:S01]  /*0c20*/  DADD R60, R64, -R48.reuse ;  /* 0x00000000403c7229 */ /* 0x100fe20000000830 */
[----:B------:R-:W-:Y:S01]  /*0c30*/  UMOV UR6, 0x2cba732e ;  /* 0x2cba732e00067882 */ /* 0x000fe20000000000 */
[----:B------:R-:W-:Y:S01]  /*0c40*/  UMOV UR7, 0x3f7f3626 ;  /* 0x3f7f362600077882 */ /* 0x000fe20000000000 */
[----:B------:R-:W5:Y:S01]  /*0c50*/  LDG.E.64.CONSTANT R64, desc[UR4][R4.64+0x40100] ;  /* 0x0401000404407981 */ /* 0x000f62000c1e9b00 */
[----:B------:R-:W-:-:S03]  /*0c60*/  DADD R68, R68, R48 ;  /* 0x0000000044447229 */ /* 0x000fc60000000030 */
[----:B------:R-:W5:Y:S01]  /*0c70*/  LDG.E.64.CONSTANT R48, desc[UR4][R6.64+-0x10010] ;  /* 0xfefff00406307981 */ /* 0x000f62000c1e9b00 */
[--C-:B--2---:R-:W-:Y:S02]  /*0c80*/  DADD R40, R40, R58.reuse ;  /* 0x0000000028287229 */ /* 0x104fe4000000003a */
[----:B------:R-:W-:Y:S02]  /*0c90*/  DADD R60, R60, R58 ;  /* 0x000000003c3c7229 */ /* 0x000fe4000000003a */
[----:B---3--:R-:W-:-:S04]  /*0ca0*/  DADD R58, -R58, R52 ;  /* 0x000000003a3a7229 */ /* 0x008fc80000000134 */
[--C-:B------:R-:W-:Y:S02]  /*0cb0*/  DADD R40, R40, -R52.reuse ;  /* 0x0000000028287229 */ /* 0x100fe40000000834 */
[----:B------:R-:W-:Y:S02]  /*0cc0*/  DADD R52, R60, -R52 ;  /* 0x000000003c347229 */ /* 0x000fe40000000834 */
[----:B----4-:R-:W-:Y:S02]  /*0cd0*/  DADD R60, R42, -R56 ;  /* 0x000000002a3c7229 */ /* 0x010fe40000000838 */
[----:B------:R-:W-:-:S04]  /*0ce0*/  DADD R56, R56, -R74 ;  /* 0x0000000038387229 */ /* 0x000fc8000000084a */
[----:B------:R-:W-:Y:S02]  /*0cf0*/  DFMA R42, R52, UR6, R46 ;  /* 0x00000006342a7c2b */ /* 0x000fe4000800002e */
[--C-:B------:R-:W-:Y:S02]  /*0d00*/  DADD R52, R44, -R72.reuse ;  /* 0x000000002c347229 */ /* 0x100fe40000000848 */
[----:B------:R-:W-:Y:S02]  /*0d10*/  DADD R46, R56, R72 ;  /* 0x00000000382e7229 */ /* 0x000fe40000000048 */
[C-C-:B-----5:R-:W-:Y:S01]  /*0d20*/  DADD R44, R72.reuse, -R48.reuse ;  /* 0x00000000482c7229 */ /* 0x160fe20000000830 */
[----:B------:R-:W2:Y:S01]  /*0d30*/  LDG.E.64.CONSTANT R56, desc[UR4][R6.64+-0x20070] ;  /* 0xfdff900406387981 */ /* 0x000ea2000c1e9b00 */
[----:B------:R-:W-:-:S04]  /*0d40*/  DADD R72, -R72, R48 ;  /* 0x0000000048487229 */ /* 0x000fc80000000130 */
[--C-:B------:R-:W-:Y:S02]  /*0d50*/  DADD R46, R46, -R48.reuse ;  /* 0x000000002e2e7229 */ /* 0x100fe40000000830 */
[----:B------:R-:W-:Y:S01]  /*0d60*/  DADD R48, R52, R48 ;  /* 0x0000000034307229 */ /* 0x000fe20000000030 */
[----:B------:R-:W3:Y:S01]  /*0d70*/  LDG.E.64.CONSTANT R52, desc[UR4][R6.64+-0x20060] ;  /* 0xfdffa00406347981 */ /* 0x000ee2000c1e9b00 */
[----:B------:R-:W-:-:S03]  /*0d80*/  DADD R74, R60, R74 ;  /* 0x000000003c4a7229 */ /* 0x000fc6000000004a */
[----:B------:R-:W4:Y:S01]  /*0d90*/  LDG.E.64.CONSTANT R60, desc[UR4][R8.64+-0x10040] ;  /* 0xfeffc004083c7981 */ /* 0x000f22000c1e9b00 */
[--C-:B------:R-:W-:Y:S02]  /*0da0*/  DADD R72, R72, -R64.reuse ;  /* 0x0000000048487229 */ /* 0x100fe40000000840 */
[--C-:B------:R-:W-:Y:S02]  /*0db0*/  DADD R62, R62, R64.reuse ;  /* 0x000000003e3e7229 */ /* 0x100fe40000000040 */
[----:B------:R-:W-:Y:S01]  /*0dc0*/  DADD R74, R74, -R64 ;  /* 0x000000004a4a7229 */ /* 0x000fe20000000840 */
[----:B------:R-:W5:Y:S01]  /*0dd0*/  LDG.E.64.CONSTANT R64, desc[UR4][R2.64+0x40120] ;  /* 0x0401200402407981 */ /* 0x000f62000c1e9b00 */
[--C-:B--2---:R-:W-:Y:S02]  /*0de0*/  DADD R50, R50, -R56.reuse ;  /* 0x0000000032327229 */ /* 0x104fe40000000838 */
[----:B------:R-:W-:Y:S02]  /*0df0*/  DADD R68, R68, R56 ;  /* 0x0000000044447229 */ /* 0x000fe40000000038 */
[----:B---3--:R-:W-:-:S02]  /*0e00*/  DADD R56, -R56, R52 ;  /* 0x0000000038387229 */ /* 0x008fc40000000134 */
[--C-:B----4-:R-:W-:Y:S02]  /*0e10*/  DADD R54, R54, R60.reuse ;  /* 0x0000000036367229 */ /* 0x110fe4000000003c */
[----:B------:R-:W-:-:S04]  /*0e20*/  DADD R58, R58, R60 ;  /* 0x000000003a3a7229 */ /* 0x000fc8000000003c */
[--C-:B------:R-:W-:Y:S02]  /*0e30*/  DADD R56, R56, -R60.reuse ;  /* 0x0000000038387229 */ /* 0x100fe4000000083c */
[----:B------:R-:W-:Y:S01]  /*0e40*/  DADD R60, R66, -R60 ;  /* 0x00000000423c7229 */ /* 0x000fe2000000083c */
[----:B------:R-:W2:Y:S01]  /*0e50*/  LDG.E.64.CONSTANT R66, desc[UR4][R4.64+0xa0280] ;  /* 0x0a02800404427981 */ /* 0x000ea2000c1e9b00 */
[--C-:B-----5:R-:W-:Y:S02]  /*0e60*/  DADD R72, R72, R64.reuse ;  /* 0x0000000048487229 */ /* 0x120fe40000000040 */
[--C-:B------:R-:W-:Y:S02]  /*0e70*/  DADD R74, R74, R64.reuse ;  /* 0x000000004a4a7229 */ /* 0x100fe40000000040 */
[----:B------:R-:W-:Y:S02]  /*0e80*/  DADD R62, R62, -R64 ;  /* 0x000000003e3e7229 */ /* 0x000fe40000000840 */
[----:B------:R-:W-:Y:S01]  /*0e90*/  DADD R70, R28, -R70 ;  /* 0x000000001c467229 */ /* 0x000fe20000000846 */
[----:B------:R-:W3:Y:S04]  /*0ea0*/  LDG.E.64.CONSTANT R64, desc[UR4][R8.64+-0x10020] ;  /* 0xfeffe00408407981 */ /* 0x000ee8000c1e9b00 */
[----:B------:R-:W4:Y:S04]  /*0eb0*/  LDG.E.64.CONSTANT R28, desc[UR4][R2.64+0xb02e0] ;  /* 0x0b02e004021c7981 */ /* 0x000f28000c1e9b00 */
[----:B------:R-:W5:Y:S01]  /*0ec0*/  LDG.E.64.CONSTANT R4, desc[UR4][R4.64+0x90240] ;  /* 0x0902400404047981 */ /* 0x000f62000c1e9b00 */
[----:B--2---:R-:W-:-:S02]  /*0ed0*/  DADD R18, R18, -R66 ;  /* 0x0000000012127229 */ /* 0x004fc40000000842 */
[----:B------:R-:W-:Y:S01]  /*0ee0*/  DADD R72, R72, R66 ;  /* 0x0000000048487229 */ /* 0x000fe20000000042 */
[----:B------:R-:W2:Y:S01]  /*0ef0*/  LDG.E.64.CONSTANT R66, desc[UR4][R6.64+0x701d0] ;  /* 0x0701d00406427981 */ /* 0x000ea2000c1e9b00 */
[--C-:B---3--:R-:W-:Y:S02]  /*0f00*/  DADD R54, R54, -R64.reuse ;  /* 0x0000000036367229 */ /* 0x108fe40000000840 */
[--C-:B------:R-:W-:Y:S02]  /*0f10*/  DADD R56, R56, R64.reuse ;  /* 0x0000000038387229 */ /* 0x100fe40000000040 */
[--C-:B------:R-:W-:Y:S02]  /*0f20*/  DADD R58, R58, -R64.reuse ;  /* 0x000000003a3a7229 */ /* 0x100fe40000000840 */
[----:B------:R-:W-:Y:S02]  /*0f30*/  DADD R60, R60, R64 ;  /* 0x000000003c3c7229 */ /* 0x000fe40000000040 */
[----:B----4-:R-:W-:Y:S01]  /*0f40*/  DADD R28, R70, R28 ;  /* 0x00000000461c7229 */ /* 0x010fe2000000001c */
[----:B------:R-:W3:Y:S04]  /*0f50*/  LDG.E.64.CONSTANT R64, desc[UR4][R6.64+0x701e0] ;  /* 0x0701e00406407981 */ /* 0x000ee8000c1e9b00 */
[----:B------:R-:W4:Y:S01]  /*0f60*/  LDG.E.64.CONSTANT R70, desc[UR4][R2.64+0x90260] ;  /* 0x0902600402467981 */ /* 0x000f22000c1e9b00 */
[----:B-----5:R-:W-:-:S02]  /*0f70*/  DADD R16, R16, -R4 ;  /* 0x0000000010107229 */ /* 0x020fc40000000804 */
[--C-:B------:R-:W-:Y:S02]  /*0f80*/  DADD R34, R34, R4.reuse ;  /* 0x0000000022227229 */ /* 0x100fe40000000004 */
[----:B------:R-:W-:Y:S01]  /*0f90*/  DADD R54, R54, -R4 ;  /* 0x0000000036367229 */ /* 0x000fe20000000804 */
[----:B------:R-:W5:Y:S01]  /*0fa0*/  LDG.E.64.CONSTANT R4, desc[UR4][R8.64+0x701c0] ;  /* 0x0701c00408047981 */ /* 0x000f62000c1e9b00 */
[----:B--2---:R-:W-:-:S03]  /*0fb0*/  DADD R66, R22, R66 ;  /* 0x0000000016427229 */ /* 0x004fc60000000042 */
[----:B------:R-:W2:Y:S01]  /*0fc0*/  LDG.E.64.CONSTANT R22, desc[UR4][R8.64+0x701e0] ;  /* 0x0701e00408167981 */ /* 0x000ea2000c1e9b00 */
[----:B------:R-:W-:Y:S01]  /*0fd0*/  UMOV UR8, 0xa05143bf ;  /* 0xa05143bf00087882 */ /* 0x000fe20000000000 */
[----:B------:R-:W-:Y:S01]  /*0fe0*/  UMOV UR9, 0x3ff4644f ;  /* 0x3ff4644f00097882 */ /* 0x000fe20000000000 */
[--C-:B------:R-:W-:Y:S02]  /*0ff0*/  DADD R50, R50, R52.reuse ;  /* 0x0000000032327229 */ /* 0x100fe40000000034 */
[----:B------:R-:W-:Y:S02]  /*1000*/  DADD R52, R68, -R52 ;  /* 0x0000000044347229 */ /* 0x000fe40000000834 */
[----:B------:R-:W-:Y:S01]  /*1010*/  DMUL R28, R28, UR8 ;  /* 0x000000081c1c7c28 */ /* 0x000fe20008000000 */
[----:B------:R-:W2:Y:S01]  /*1020*/  LDG.E.64.CONSTANT R68, desc[UR4][R2.64+0xa02a0] ;  /* 0x0a02a00402447981 */ /* 0x000ea2000c1e9b00 */
[----:B---3--:R-:W-:Y:S02]  /*1030*/  DADD R64, R66, -R64 ;  /* 0x0000000042407229 */ /* 0x008fe40000000840 */
[----:B----4-:R-:W-:Y:S01]  /*1040*/  DADD R54, R70, R54 ;  /* 0x0000000046367229 */ /* 0x010fe20000000036 */
[----:B------:R-:W3:Y:S01]  /*1050*/  LDG.E.64.CONSTANT R2, desc[UR4][R6.64+0x50140] ;  /* 0x0501400406027981 */ /* 0x000ee2000c1e9b00 */
[----:B------:R-:W-:Y:S01]  /*1060*/  UMOV UR10, 0x531db446 ;  /* 0x531db446000a7882 */ /* 0x000fe20000000000 */
[----:B------:R-:W-:-:S03]  /*1070*/  UMOV UR11, 0x3f676577 ;  /* 0x3f676577000b7882 */ /* 0x000fc60000000000 */
[----:B------:R-:W-:Y:S01]  /*1080*/  DFMA R64, R64, UR10, R28 ;  /* 0x0000000a40407c2b */ /* 0x000fe2000800001c */
[----:B------:R-:W4:Y:S01]  /*1090*/  LDG.E.64.CONSTANT R28, desc[UR4][R6.64+0x50170] ;  /* 0x05017004061c7981 */ /* 0x000f22000c1e9b00 */
[----:B-----5:R-:W-:-:S03]  /*10a0*/  DADD R54, R54, -R4 ;  /* 0x0000000036367229 */ /* 0x020fc60000000804 */
[----:B------:R-:W5:Y:S01]  /*10b0*/  LDG.E.64.CONSTANT R4, desc[UR4][R6.64+0x10040] ;  /* 0x0100400406047981 */ /* 0x000f62000c1e9b00 */
[----:B------:R-:W-:-:S04]  /*10c0*/  UMOV UR11, 0x3f476577 ;  /* 0x3f476577000b7882 */ /* 0x000fc80000000000 */
[----:B--2---:R-:W-:Y:S02]  /*10d0*/  DADD R66, R54, R22 ;  /* 0x0000000036427229 */ /* 0x004fe40000000016 */
[----:B------:R-:W2:Y:S04]  /*10e0*/  LDG.E.64.CONSTANT R54, desc[UR4][R6.64+0x10070] ;  /* 0x0100700406367981 */ /* 0x000ea8000c1e9b00 */
[----:B------:R-:W2:Y:S02]  /*10f0*/  LDG.E.64.CONSTANT R22, desc[UR4][R8.64+0x50140] ;  /* 0x0501400408167981 */ /* 0x000ea4000c1e9b00 */
[----:B------:R-:W-:Y:S02]  /*1100*/  DFMA R66, R66, UR10, R64 ;  /* 0x0000000a42427c2b */ /* 0x000fe40008000040 */
[----:B------:R-:W2:Y:S01]  /*1110*/  LDG.E.64.CONSTANT R64, desc[UR4][R8.64+0x50160] ;  /* 0x0501600408407981 */ /* 0x000ea2000c1e9b00 */
[----:B---3--:R-:W-:Y:S01]  /*1120*/  DADD R20, R20, R2 ;  /* 0x0000000014147229 */ /* 0x008fe20000000002 */
[----:B------:R-:W-:Y:S01]  /*1130*/  UMOV UR12, 0x222681b0 ;  /* 0x222681b0000c7882 */ /* 0x000fe20000000000 */
[----:B------:R-:W-:-:S06]  /*1140*/  UMOV UR13, 0x3f21d3f9 ;  /* 0x3f21d3f9000d7882 */ /* 0x000fcc0000000000 */
[----:B----4-:R-:W-:Y:S02]  /*1150*/  DADD R20, R20, -R28 ;  /* 0x0000000014147229 */ /* 0x010fe4000000081c */
[--C-:B-----5:R-:W-:Y:S02]  /*1160*/  DADD R46, R46, -R4.reuse ;  /* 0x000000002e2e7229 */ /* 0x120fe40000000804 */
[----:B------:R-:W-:Y:S02]  /*1170*/  DADD R12, R12, R4 ;  /* 0x000000000c0c7229 */ /* 0x000fe40000000004 */
[----:B------:R-:W-:Y:S02]  /*1180*/  DADD R16, R16, R70 ;  /* 0x0000000010107229 */ /* 0x000fe40000000046 */
[----:B------:R-:W-:-:S08]  /*1190*/  DMUL R20, R20, UR12 ;  /* 0x0000000c14147c28 */ /* 0x000fd00008000000 */
[----:B------:R-:W-:Y:S02]  /*11a0*/  DFMA R16, R16, UR8, R20 ;  /* 0x0000000810107c2b */ /* 0x000fe40008000014 */
[----:B------:R-:W3:Y:S01]  /*11b0*/  LDG.E.64.CONSTANT R20, desc[UR4][R8.64+0x10060] ;  /* 0x0100600408147981 */ /* 0x000ee2000c1e9b00 */
[----:B------:R-:W-:-:S08]  /*11c0*/  DADD R44, R44, -R2 ;  /* 0x000000002c2c7229 */ /* 0x000fd00000000802 */
[----:B------:R-:W-:Y:S02]  /*11d0*/  DADD R44, R28, R44 ;  /* 0x000000001c2c7229 */ /* 0x000fe4000000002c */
[--C-:B--2---:R-:W-:Y:S02]  /*11e0*/  DADD R4, -R4, R54.reuse ;  /* 0x0000000004047229 */ /* 0x104fe40000000136 */
[--C-:B------:R-:W-:Y:S02]  /*11f0*/  DADD R46, R46, R54.reuse ;  /* 0x000000002e2e7229 */ /* 0x100fe40000000036 */
[----:B------:R-:W-:Y:S02]  /*1200*/  DADD R12, R12, -R54 ;  /* 0x000000000c0c7229 */ /* 0x000fe40000000836 */
[----:B------:R-:W-:Y:S01]  /*1210*/  DADD R54, R32, -R22 ;  /* 0x0000000020367229 */ /* 0x000fe20000000816 */
[----:B------:R-:W3:Y:S07]  /*1220*/  LDG.E.64.CONSTANT R32, desc[UR4][R8.64+0x10040] ;  /* 0x0100400408207981 */ /* 0x000eee000c1e9b00 */
[----:B------:R-:W-:-:S08]  /*1230*/  DADD R54, R54, R64 ;  /* 0x0000000036367229 */ /* 0x000fd00000000040 */
[----:B------:R-:W-:Y:S01]  /*1240*/  DFMA R54, R54, UR10, R16 ;  /* 0x0000000a36367c2b */ /* 0x000fe20008000010 */
[----:B------:R-:W2:Y:S01]  /*1250*/  LDG.E.64.CONSTANT R16, desc[UR4][R6.64+0x50150] ;  /* 0x0501500406107981 */ /* 0x000ea2000c1e9b00 */
[----:B------:R-:W-:-:S03]  /*1260*/  DADD R4, R4, R2 ;  /* 0x0000000004047229 */ /* 0x000fc60000000002 */
[----:B------:R-:W4:Y:S05]  /*1270*/  LDG.E.64.CONSTANT R2, desc[UR4][R6.64+0x50160] ;  /* 0x0501600406027981 */ /* 0x000f2a000c1e9b00 */
[----:B------:R-:W-:Y:S01]  /*1280*/  DADD R4, R4, -R28 ;  /* 0x0000000004047229 */ /* 0x000fe2000000081c */
[----:B------:R-:W5:Y:S01]  /*1290*/  LDG.E.64.CONSTANT R28, desc[UR4][R6.64] ;  /* 0x00000004061c7981 */ /* 0x000f62000c1e9b00 */
[----:B------:R-:W-:Y:S01]  /*12a0*/  UMOV UR10, 0x5e7fbd25 ;  /* 0x5e7fbd25000a7882 */ /* 0x000fe20000000000 */
[----:B------:R-:W-:Y:S02]  /*12b0*/  UMOV UR11, 0x3f57c87e ;  /* 0x3f57c87e000b7882 */ /* 0x000fe40000000000 */
[----:B------:R-:W-:Y:S01]  /*12c0*/  DFMA R54, R36, UR10, R54 ;  /* 0x0000000a24367c2b */ /* 0x000fe20008000036 */
[----:B------:R-:W5:Y:S07]  /*12d0*/  LDG.E.64.CONSTANT R36, desc[UR4][R6.64+0x30] ;  /* 0x0000300406247981 */ /* 0x000f6e000c1e9b00 */
[----:B------:R-:W-:Y:S01]  /*12e0*/  DFMA R54, R48, UR6, R54 ;  /* 0x0000000630367c2b */ /* 0x000fe20008000036 */
[----:B------:R-:W5:Y:S01]  /*12f0*/  LDG.E.64.CONSTANT R48, desc[UR4][R6.64+0x300d0] ;  /* 0x0300d00406307981 */ /* 0x000f62000c1e9b00 */
[----:B------:R-:W-:Y:S01]  /*1300*/  UMOV UR6, 0x47ae147b ;  /* 0x47ae147b00067882 */ /* 0x000fe20000000000 */
[----:B------:R-:W-:-:S05]  /*1310*/  UMOV UR7, 0x3fa47ae1 ;  /* 0x3fa47ae100077882 */ /* 0x000fca0000000000 */
[----:B------:R-:W-:Y:S01]  /*1320*/  DFMA R58, R58, UR6, R54 ;  /* 0x000000063a3a7c2b */ /* 0x000fe20008000036 */
[----:B------:R-:W-:Y:S01]  /*1330*/  UMOV UR12, 0x531db446 ;  /* 0x531db446000c7882 */ /* 0x000fe20000000000 */
[----:B------:R-:W-:Y:S01]  /*1340*/  UMOV UR13, 0x3f676577 ;  /* 0x3f676577000d7882 */ /* 0x000fe20000000000 */
[----:B------:R-:W-:Y:S01]  /*1350*/  UMOV UR8, 0x47ae147b ;  /* 0x47ae147b00087882 */ /* 0x000fe20000000000 */
[----:B------:R-:W-:Y:S01]  /*1360*/  UMOV UR9, 0x3fc47ae1 ;  /* 0x3fc47ae100097882 */ /* 0x000fe20000000000 */
[----:B------:R-:W-:Y:S02]  /*1370*/  DADD R18, R18, R68 ;  /* 0x0000000012127229 */ /* 0x000fe40000000044 */
[----:B------:R-:W-:Y:S02]  /*1380*/  DADD R68, -R68, R72 ;  /* 0x0000000044447229 */ /* 0x000fe40000000148 */
[----:B------:R-:W-:Y:S01]  /*1390*/  DADD R34, R34, -R70 ;  /* 0x0000000022227229 */ /* 0x000fe20000000846 */
[----:B------:R-:W5:Y:S04]  /*13a0*/  LDG.E.64.CONSTANT R72, desc[UR4][R6.64+0x601b0] ;  /* 0x0601b00406487981 */ /* 0x000f68000c1e9b00 */
[----:B------:R-:W5:Y:S01]  /*13b0*/  LDG.E.64.CONSTANT R70, desc[UR4][R8.64+0x60180] ;  /* 0x0601800408467981 */ /* 0x000f62000c1e9b00 */
[----:B---3--:R-:W-:-:S02]  /*13c0*/  DADD R54, R32, -R20 ;  /* 0x0000000020367229 */ /* 0x008fc40000000814 */
[----:B------:R-:W-:-:S06]  /*13d0*/  DADD R56, R56, R32 ;  /* 0x0000000038387229 */ /* 0x000fcc0000000020 */
[----:B------:R-:W-:Y:S02]  /*13e0*/  DADD R54, R54, -R22 ;  /* 0x0000000036367229 */ /* 0x000fe40000000816 */
[----:B------:R-:W-:Y:S02]  /*13f0*/  DADD R40, R40, -R32 ;  /* 0x0000000028287229 */ /* 0x000fe40000000820 */
[----:B--2---:R-:W-:-:S04]  /*1400*/  DADD R12, R12, -R16 ;  /* 0x000000000c0c7229 */ /* 0x004fc80000000810 */
[----:B------:R-:W-:Y:S02]  /*1410*/  DADD R54, R64, R54 ;  /* 0x0000000040367229 */ /* 0x000fe40000000036 */
[----:B------:R-:W-:Y:S02]  /*1420*/  DADD R56, R56, -R20 ;  /* 0x0000000038387229 */ /* 0x000fe40000000814 */
[----:B----4-:R-:W-:Y:S02]  /*1430*/  DADD R12, R2, R12 ;  /* 0x00000000020c7229 */ /* 0x010fe4000000000c */
[----:B------:R-:W-:Y:S01]  /*1440*/  DADD R40, R40, R20 ;  /* 0x0000000028287229 */ /* 0x000fe20000000014 */
[----:B------:R-:W2:Y:S01]  /*1450*/  LDG.E.64.CONSTANT R20, desc[UR4][R8.64] ;  /* 0x0000000408147981 */ /* 0x000ea2000c1e9b00 */
[----:B------:R-:W-:Y:S01]  /*1460*/  DFMA R54, R54, UR6, R66 ;  /* 0x0000000636367c2b */ /* 0x000fe20008000042 */
[----:B------:R-:W-:Y:S01]  /*1470*/  UMOV UR6, 0x2cba732e ;  /* 0x2cba732e00067882 */ /* 0x000fe20000000000 */
[----:B------:R-:W-:Y:S01]  /*1480*/  UMOV UR7, 0x3f9f3626 ;  /* 0x3f9f362600077882 */ /* 0x000fe20000000000 */
[----:B------:R-:W-:-:S02]  /*1490*/  DADD R32, R74, R16 ;  /* 0x000000004a207229 */ /* 0x000fc40000000010 */
[----:B------:R-:W-:Y:S01]  /*14a0*/  DADD R66, R26, R16 ;  /* 0x000000001a427229 */ /* 0x000fe20000000010 */
[----:B------:R-:W3:Y:S01]  /*14b0*/  LDG.E.64.CONSTANT R74, desc[UR4][R8.64+0x601a0] ;  /* 0x0601a004084a7981 */ /* 0x000ee2000c1e9b00 */
[----:B------:R-:W-:-:S03]  /*14c0*/  DMUL R26, R12, UR6 ;  /* 0x000000060c1a7c28 */ /* 0x000fc60008000000 */
[----:B------:R-:W4:Y:S01]  /*14d0*/  LDG.E.64.CONSTANT R12, desc[UR4][R6.64+0x10] ;  /* 0x00001004060c7981 */ /* 0x000f22000c1e9b00 */
[----:B------:R-:W-:-:S03]  /*14e0*/  DADD R32, R32, -R2 ;  /* 0x0000000020207229 */ /* 0x000fc60000000802 */
[----:B------:R-:W3:Y:S01]  /*14f0*/  LDG.E.64.CONSTANT R16, desc[UR4][R8.64+0x20] ;  /* 0x0000200408107981 */ /* 0x000ee2000c1e9b00 */
[----:B------:R-:W-:Y:S02]  /*1500*/  DADD R66, -R2, R66 ;  /* 0x0000000002427229 */ /* 0x000fe40000000142 */
[----:B-----5:R-:W-:Y:S01]  /*1510*/  DADD R60, R60, -R28 ;  /* 0x000000003c3c7229 */ /* 0x020fe2000000081c */
[----:B------:R-:W5:Y:S01]  /*1520*/  LDG.E.64.CONSTANT R2, desc[UR4][R6.64+0x20] ;  /* 0x0000200406027981 */ /* 0x000f62000c1e9b00 */
[----:B------:R-:W-:Y:S02]  /*1530*/  DFMA R44, R44, UR10, R26 ;  /* 0x0000000a2c2c7c2b */ /* 0x000fe4000800001a */
[----:B------:R-:W-:Y:S01]  /*1540*/  DADD R52, R52, R28 ;  /* 0x0000000034347229 */ /* 0x000fe2000000001c */
[----:B------:R-:W5:Y:S01]  /*1550*/  LDG.E.64.CONSTANT R26, desc[UR4][R6.64+0x300e0] ;  /* 0x0300e004061a7981 */ /* 0x000f62000c1e9b00 */
[----:B------:R-:W-:Y:S02]  /*1560*/  DFMA R58, R32, UR12, R58 ;  /* 0x0000000c203a7c2b */ /* 0x000fe4000800003a */
[----:B------:R-:W-:Y:S01]  /*1570*/  DADD R60, R36, R60 ;  /* 0x00000000243c7229 */ /* 0x000fe2000000003c */
[----:B------:R-:W5:Y:S03]  /*1580*/  LDG.E.64.CONSTANT R32, desc[UR4][R6.64+0x60190] ;  /* 0x0601900406207981 */ /* 0x000f66000c1e9b00 */
[----:B------:R-:W-:-:S02]  /*1590*/  DADD R52, R52, -R36 ;  /* 0x0000000034347229 */ /* 0x000fc40000000824 */
[----:B------:R-:W-:Y:S02]  /*15a0*/  DADD R36, R28, -R36 ;  /* 0x000000001c247229 */ /* 0x000fe40000000824 */
[----:B------:R-:W-:Y:S01]  /*15b0*/  DADD R60, R22, R60 ;  /* 0x00000000163c7229 */ /* 0x000fe2000000003c */
[----:B------:R-:W5:Y:S04]  /*15c0*/  LDG.E.64.CONSTANT R28, desc[UR4][R6.64+0x701c0] ;  /* 0x0701c004061c7981 */ /* 0x000f68000c1e9b00 */
[----:B------:R-:W5:Y:S01]  /*15d0*/  LDG.E.64.CONSTANT R22, desc[UR4][R6.64+0x601a0] ;  /* 0x0601a00406167981 */ /* 0x000f62000c1e9b00 */
[----:B------:R-:W-:Y:S02]  /*15e0*/  DFMA R54, R66, UR8, R54 ;  /* 0x0000000842367c2b */ /* 0x000fe40008000036 */
[----:B------:R-:W-:-:S02]  /*15f0*/  DFMA R52, R52, UR6, R58 ;  /* 0x0000000634347c2b */ /* 0x000fc4000800003a */
[--C-:B------:R-:W-:Y:S01]  /*1600*/  DADD R14, R14, -R48.reuse ;  /* 0x000000000e0e7229 */ /* 0x100fe20000000830 */
[----:B------:R-:W5:Y:S01]  /*1610*/  LDG.E.64.CONSTANT R58, desc[UR4][R6.64+0x701f0] ;  /* 0x0701f004063a7981 */ /* 0x000f62000c1e9b00 */
[--C-:B------:R-:W-:Y:S02]  /*1620*/  DADD R10, R10, R48.reuse ;  /* 0x000000000a0a7229 */ /* 0x100fe40000000030 */
[----:B------:R-:W-:Y:S01]  /*1630*/  DADD R66, R46, -R48 ;  /* 0x000000002e427229 */ /* 0x000fe20000000830 */
[----:B------:R-:W5:Y:S01]  /*1640*/  LDG.E.64.CONSTANT R48, desc[UR4][R6.64+0x60180] ;  /* 0x0601800406307981 */ /* 0x000f62000c1e9b00 */
[----:B------:R-:W-:-:S03]  /*1650*/  DADD R64, -R64, R60 ;  /* 0x0000000040407229 */ /* 0x000fc6000000013c */
[----:B------:R-:W5:Y:S04]  /*1660*/  LDG.E.64.CONSTANT R60, desc[UR4][R6.64+0x20090] ;  /* 0x02009004063c7981 */ /* 0x000f68000c1e9b00 */
[----:B------:R0:W5:Y:S01]  /*1670*/  LDG.E.64.CONSTANT R46, desc[UR4][R6.64+0x200a0] ;  /* 0x0200a004062e7981 */ /* 0x000162000c1e9b00 */
[----:B------:R-:W-:Y:S01]  /*1680*/  UMOV UR14, 0x47ae147b ;  /* 0x47ae147b000e7882 */ /* 0x000fe20000000000 */
[----:B------:R-:W-:Y:S01]  /*1690*/  UMOV UR15, 0x3fa47ae1 ;  /* 0x3fa47ae1000f7882 */ /* 0x000fe20000000000 */
[----:B------:R-:W-:Y:S01]  /*16a0*/  UMOV UR16, 0xa05143bf ;  /* 0xa05143bf00107882 */ /* 0x000fe20000000000 */
[----:B------:R-:W-:Y:S01]  /*16b0*/  UMOV UR17, 0x3ff4644f ;  /* 0x3ff4644f00117882 */ /* 0x000fe20000000000 */
[----:B------:R-:W-:Y:S02]  /*16c0*/  DADD R62, R62, -R70 ;  /* 0x000000003e3e7229 */ /* 0x000fe40000000846 */
[----:B--2---:R-:W-:-:S02]  /*16d0*/  DADD R24, R24, R20 ;  /* 0x0000000018187229 */ /* 0x004fc40000000014 */
[--C-:B----4-:R-:W-:Y:S02]  /*16e0*/  DADD R38, R38, R12.reuse ;  /* 0x0000000026267229 */ /* 0x110fe4000000000c */
[----:B------:R-:W-:-:S04]  /*16f0*/  DADD R40, R40, -R12 ;  /* 0x0000000028287229 */ /* 0x000fc8000000080c */
[----:B---3--:R-:W-:Y:S02]  /*1700*/  DADD R24, -R16, R24 ;  /* 0x0000000010187229 */ /* 0x008fe40000000118 */
[----:B-----5:R-:W-:Y:S02]  /*1710*/  DADD R38, R38, -R2 ;  /* 0x0000000026267229 */ /* 0x020fe40000000802 */
[----:B------:R-:W-:-:S04]  /*1720*/  DADD R40, R2, R40 ;  /* 0x0000000002287229 */ /* 0x000fc80000000028 */
[----:B------:R-:W-:Y:S02]  /*1730*/  DFMA R24, R24, UR14, R44 ;  /* 0x0000000e18187c2b */ /* 0x000fe4000800002c */
[----:B0-----:R-:W-:Y:S02]  /*1740*/  DADD R6, R10, -R26 ;  /* 0x000000000a067229 */ /* 0x001fe4000000081a */
[--C-:B------:R-:W-:Y:S02]  /*1750*/  DADD R38, R38, -R32.reuse ;  /* 0x0000000026267229 */ /* 0x100fe40000000820 */
[----:B------:R-:W-:Y:S02]  /*1760*/  DADD R50, R50, R32 ;  /* 0x0000000032327229 */ /* 0x000fe40000000020 */
[----:B------:R-:W-:Y:S02]  /*1770*/  DFMA R24, R40, UR8, R24 ;  /* 0x0000000828187c2b */ /* 0x000fe40008000018 */
[--C-:B------:R-:W-:Y:S01]  /*1780*/  DADD R6, R6, -R20.reuse ;  /* 0x0000000006067229 */ /* 0x100fe20000000814 */
[----:B------:R-:W-:Y:S01]  /*1790*/  UMOV UR14, 0x2cba732e ;  /* 0x2cba732e000e7882 */ /* 0x000fe20000000000 */
[----:B------:R-:W-:Y:S01]  /*17a0*/  DADD R4, R4, -R20 ;  /* 0x0000000004047229 */ /* 0x000fe20000000814 */
[----:B------:R-:W-:Y:S01]  /*17b0*/  UMOV UR15, 0x3f7f3626 ;  /* 0x3f7f3626000f7882 */ /* 0x000fe20000000000 */
[----:B------:R-:W-:-:S02]  /*17c0*/  DADD R28, R68, R28 ;  /* 0x00000000441c7229 */ /* 0x000fc4000000001c */
[----:B------:R-:W-:Y:S02]  /*17d0*/  DADD R38, R22, R38 ;  /* 0x0000000016267229 */ /* 0x000fe40000000026 */
[----:B------:R-:W-:Y:S02]  /*17e0*/  DFMA R64, R64, UR14, R24 ;  /* 0x0000000e40407c2b */ /* 0x000fe40008000018 */
[----:B------:R-:W-:Y:S02]  /*17f0*/  DADD R50, R50, -R22 ;  /* 0x0000000032327229 */ /* 0x000fe40000000816 */
[----:B------:R-:W-:Y:S02]  /*1800*/  DADD R6, R6, R16 ;  /* 0x0000000006067229 */ /* 0x000fe40000000010 */
[----:B------:R-:W-:Y:S02]  /*1810*/  DADD R66, R66, R26 ;  /* 0x0000000042427229 */ /* 0x000fe4000000001a */
[----:B------:R-:W-:-:S02]  /*1820*/  DADD R16, R4, R16 ;  /* 0x0000000004107229 */ /* 0x000fc40000000010 */
[----:B------:R-:W-:Y:S01]  /*1830*/  DFMA R38, R38, UR6, R54 ;  /* 0x0000000626267c2b */ /* 0x000fe20008000036 */
[----:B------:R-:W0:Y:S01]  /*1840*/  LDC.64 R4, c[0x0][0x388] ;  /* 0x0000e200ff047b82 */ /* 0x000e220000000a00 */
[----:B------:R-:W-:Y:S02]  /*1850*/  DADD R28, R28, -R58 ;  /* 0x000000001c1c7229 */ /* 0x000fe4000000083a */
[----:B------:R-:W-:Y:S02]  /*1860*/  DADD R36, R36, -R48 ;  /* 0x0000000024247229 */ /* 0x000fe40000000830 */
[----:B------:R-:W-:Y:S02]  /*1870*/  DADD R14, R14, R26 ;  /* 0x000000000e0e7229 */ /* 0x000fe4000000001a */
[----:B------:R-:W-:Y:S01]  /*1880*/  DFMA R50, R50, UR12, R64 ;  /* 0x0000000c32327c2b */ /* 0x000fe20008000040 */
[----:B------:R-:W-:Y:S01]  /*1890*/  UMOV UR12, 0x222681b0 ;  /* 0x222681b0000c7882 */ /* 0x000fe20000000000 */
[----:B------:R-:W-:Y:S01]  /*18a0*/  UMOV UR13, 0x3f21d3f9 ;  /* 0x3f21d3f9000d7882 */ /* 0x000fe20000000000 */
[----:B------:R-:W-:-:S02]  /*18b0*/  DADD R30, R30, R60 ;  /* 0x000000001e1e7229 */ /* 0x000fc4000000003c */
[----:B------:R-:W-:Y:S02]  /*18c0*/  DADD R56, R56, R60 ;  /* 0x0000000038387229 */ /* 0x000fe4000000003c */
[----:B------:R-:W-:Y:S01]  /*18d0*/  DFMA R42, R66, UR6, R42 ;  /* 0x00000006422a7c2b */ /* 0x000fe2000800002a */
[----:B------:R-:W-:Y:S01]  /*18e0*/  UMOV UR6, 0x47ae147b ;  /* 0x47ae147b00067882 */ /* 0x000fe20000000000 */
[----:B------:R-:W-:Y:S01]  /*18f0*/  DADD R60, -R60, R46 ;  /* 0x000000003c3c7229 */ /* 0x000fe2000000012e */
[----:B------:R-:W-:Y:S01]  /*1900*/  UMOV UR7, 0x3fe47ae1 ;  /* 0x3fe47ae100077882 */ /* 0x000fe20000000000 */
[----:B------:R-:W-:Y:S02]  /*1910*/  DFMA R28, R28, UR12, R38 ;  /* 0x0000000c1c1c7c2b */ /* 0x000fe40008000026 */
[----:B------:R-:W-:Y:S02]  /*1920*/  DADD R36, R72, R36 ;  /* 0x0000000048247229 */ /* 0x000fe40000000024 */
[----:B------:R-:W-:-:S02]  /*1930*/  DADD R16, R16, R70 ;  /* 0x0000000010107229 */ /* 0x000fc40000000046 */
[----:B------:R-:W-:Y:S02]  /*1940*/  DFMA R14, R14, UR6, R50 ;  /* 0x000000060e0e7c2b */ /* 0x000fe40008000032 */
[----:B------:R-:W-:Y:S02]  /*1950*/  DADD R34, R34, R48 ;  /* 0x0000000022227229 */ /* 0x000fe40000000030 */
[----:B------:R-:W-:Y:S02]  /*1960*/  DADD R60, R60, R12 ;  /* 0x000000003c3c7229 */ /* 0x000fe4000000000c */
[----:B------:R-:W-:Y:S02]  /*1970*/  DFMA R28, R36, UR10, R28 ;  /* 0x0000000a241c7c2b */ /* 0x000fe4000800001c */
[----:B------:R-:W-:Y:S02]  /*1980*/  DADD R16, -R74, R16 ;  /* 0x000000004a107229 */ /* 0x000fe40000000110 */
[----:B------:R-:W-:-:S02]  /*1990*/  DFMA R14, R18, UR16, R14 ;  /* 0x00000010120e7c2b */ /* 0x000fc4000800000e */
[----:B------:R-:W-:Y:S02]  /*19a0*/  DADD R34, R34, -R72 ;  /* 0x0000000022227229 */ /* 0x000fe40000000848 */
[----:B------:R-:W-:Y:S02]  /*19b0*/  DFMA R52, R6, UR8, R52 ;  /* 0x0000000806347c2b */ /* 0x000fe40008000034 */
[----:B------:R-:W-:Y:S02]  /*19c0*/  DADD R30, R30, -R46 ;  /* 0x000000001e1e7229 */ /* 0x000fe4000000082e */
[----:B------:R-:W-:Y:S02]  /*19d0*/  DADD R60, R60, -R2 ;  /* 0x000000003c3c7229 */ /* 0x000fe40000000802 */
[----:B------:R-:W-:Y:S02]  /*19e0*/  DFMA R16, R16, UR14, R28 ;  /* 0x0000000e10107c2b */ /* 0x000fe4000800001c */
[----:B------:R-:W-:-:S02]  /*19f0*/  DADD R56, R56, -R46 ;  /* 0x0000000038387229 */ /* 0x000fc4000000082e */
[----:B------:R-:W-:Y:S02]  /*1a00*/  DFMA R14, R34, UR12, R14 ;  /* 0x0000000c220e7c2b */ /* 0x000fe4000800000e */
[----:B------:R-:W-:Y:S01]  /*1a10*/  DADD R62, R62, R74 ;  /* 0x000000003e3e7229 */ /* 0x000fe2000000004a */
[----:B0-----:R-:W-:Y:S01]  /*1a20*/  IMAD.WIDE.U32 R4, R76, 0x10040, R4 ;  /* 0x000100404c047825 */ /* 0x001fe200078e0004 */
[----:B------:R-:W-:Y:S02]  /*1a30*/  DFMA R52, R60, UR6, R52 ;  /* 0x000000063c347c2b */ /* 0x000fe40008000034 */
[----:B------:R-:W-:Y:S01]  /*1a40*/  DFMA R16, R30, UR6, R16 ;  /* 0x000000061e107c2b */ /* 0x000fe20008000010 */
[----:B------:R-:W-:Y:S01]  /*1a50*/  UMOV UR6, 0x531db446 ;  /* 0x531db44600067882 */ /* 0x000fe20000000000 */
[----:B------:R-:W-:Y:S01]  /*1a60*/  UMOV UR7, 0x3f476577 ;  /* 0x3f47657700077882 */ /* 0x000fe20000000000 */
[----:B------:R-:W-:Y:S02]  /*1a70*/  DFMA R42, R56, UR8, R42 ;  /* 0x00000008382a7c2b */ /* 0x000fe4000800002a */
[----:B------:R-:W-:Y:S01]  /*1a80*/  DFMA R14, R62, UR6, R14 ;  /* 0x000000063e0e7c2b */ /* 0x000fe2000800000e */
[----:B------:R-:W-:-:S05]  /*1a90*/  IMAD.WIDE.U32 R4, R0, 0x8, R4 ;  /* 0x0000000800047825 */ /* 0x000fca00078e0004 */
[----:B------:R-:W-:Y:S04]  /*1aa0*/  STG.E.64 desc[UR4][R4.64+0x40120], R42 ;  /* 0x0401202a04007986 */ /* 0x000fe8000c101b04 */
[----:B------:R-:W-:Y:S04]  /*1ab0*/  STG.E.64 desc[UR4][R4.64+0x701e0], R16 ;  /* 0x0701e01004007986 */ /* 0x000fe8000c101b04 */
[----:B------:R-:W-:Y:S04]  /*1ac0*/  STG.E.64 desc[UR4][R4.64+0x50160], R52 ;  /* 0x0501603404007986 */ /* 0x000fe8000c101b04 */
[----:B------:R-:W-:Y:S01]  /*1ad0*/  STG.E.64 desc[UR4][R4.64+0x601a0], R14 ;  /* 0x0601a00e04007986 */ /* 0x000fe2000c101b04 */
[----:B------:R-:W-:Y:S05]  /*1ae0*/  EXIT ;  /* 0x000000000000794d */ /* 0x000fea0003800000 */
.L_x_0:
[----:B------:R-:W-:-:S00]  /*1af0*/  BRA `(.L_x_0) ;  /* 0xfffffffc00fc7947 */ /* 0x000fc0000383ffff */
[----:B------:R-:W-:-:S00]  /*1b00*/  NOP ;  /* 0x0000000000007918 */ /* 0x000fc00000000000 */
[----:B------:R-:W-:-:S00]  /*1b10*/  NOP ;  /* 0x0000000000007918 */ /* 0x000fc00000000000 */
[----:B------:R-:W-:-:S00]  /*1b20*/  NOP ;  /* 0x0000000000007918 */ /* 0x000fc00000000000 */
[----:B------:R-:W-:-:S00]  /*1b30*/  NOP ;  /* 0x0000000000007918 */ /* 0x000fc00000000000 */
[----:B------:R-:W-:-:S00]  /*1b40*/  NOP ;  /* 0x0000000000007918 */ /* 0x000fc00000000000 */
[----:B------:R-:W-:-:S00]  /*1b50*/  NOP ;  /* 0x0000000000007918 */ /* 0x000fc00000000000 */
[----:B------:R-:W-:-:S00]  /*1b60*/  NOP ;  /* 0x0000000000007918 */ /* 0x000fc00000000000 */
[----:B------:R-:W-:-:S00]  /*1b70*/  NOP ;  /* 0x0000000000007918 */ /* 0x000fc00000000000 */
.L_x_1:


//--------------------- .nv.shared.reserved.0     --------------------------
	.section	.nv.shared.reserved.0,"aw",@nobits
	.weak		__nv_reservedSMEM_offset_0_alias
	.size		__nv_reservedSMEM_offset_0_alias, 0, 64
	.other		__nv_reservedSMEM_offset_0_alias,@"STO_CUDA_RESERVED_SHARED STV_DEFAULT"
__nv_reservedSMEM_offset_0_alias:
	.zero		0
	.zero		64


//--------------------- .nv.constant0._Z7j2d64ptPdS_i --------------------------
	.section	.nv.constant0._Z7j2d64ptPdS_i,"a",@progbits
	.sectionflags	@""
	.align	4
.nv.constant0._Z7j2d64ptPdS_i:
	.zero		916


//--------------------- SYMBOLS --------------------------

	.type		.nv.reservedSmem.offset0,@object
	.size		.nv.reservedSmem.offset0,0x4
